//
// Generated by NVIDIA NVVM Compiler
//
// Compiler Build ID: CL-36424714
// Cuda compilation tools, release 13.0, V13.0.88
// Based on NVVM 20.0.0
//

.version 9.0
.target sm_100
.address_size 64

	// .globl	_Z3addiPfS_
.extern .func  (.param .b32 func_retval0) vprintf
(
	.param .b64 vprintf_param_0,
	.param .b64 vprintf_param_1
)
;
.global .align 1 .b8 $str[4] = {37, 100, 32};
.global .align 1 .b8 $str$1[75] = {116, 104, 114, 101, 97, 100, 95, 105, 100, 32, 40, 37, 100, 44, 37, 100, 41, 32, 98, 108, 111, 99, 107, 95, 105, 100, 32, 40, 37, 100, 44, 37, 100, 41, 32, 99, 111, 111, 114, 100, 105, 110, 97, 116, 101, 32, 40, 37, 100, 44, 32, 37, 100, 41, 44, 32, 103, 108, 111, 98, 97, 108, 32, 105, 110, 100, 101, 120, 32, 37, 50, 100, 32, 10};
.global .align 1 .b8 $str$2[59] = {100, 95, 99, 111, 117, 110, 116, 32, 98, 101, 102, 111, 114, 101, 32, 97, 116, 111, 109, 105, 99, 32, 105, 110, 99, 114, 101, 109, 101, 110, 116, 58, 32, 109, 121, 95, 100, 95, 99, 111, 117, 110, 116, 58, 32, 37, 100, 44, 32, 110, 111, 119, 58, 32, 37, 100, 32, 10};

.visible .entry _Z3addiPfS_(
	.param .u32 _Z3addiPfS__param_0,
	.param .u64 .ptr .align 1 _Z3addiPfS__param_1,
	.param .u64 .ptr .align 1 _Z3addiPfS__param_2
)
{
	.reg .pred 	%p<10>;
	.reg .b32 	%r<23>;
	.reg .b32 	%f<88>;
	.reg .b64 	%rd<28>;

	ld.param.u32 	%r16, [_Z3addiPfS__param_0];
	ld.param.u64 	%rd15, [_Z3addiPfS__param_1];
	ld.param.u64 	%rd16, [_Z3addiPfS__param_2];
	cvta.to.global.u64 	%rd1, %rd16;
	cvta.to.global.u64 	%rd2, %rd15;
	setp.lt.s32 	%p1, %r16, 1;
	@%p1 bra 	$L__BB0_13;
	and.b32  	%r1, %r16, 15;
	setp.lt.u32 	%p2, %r16, 16;
	mov.b32 	%r20, 0;
	@%p2 bra 	$L__BB0_4;
	and.b32  	%r20, %r16, 2147483632;
	neg.s32 	%r18, %r20;
	add.s64 	%rd25, %rd2, 32;
	add.s64 	%rd24, %rd1, 32;
$L__BB0_3:
	.pragma "nounroll";
	ld.global.f32 	%f1, [%rd25+-32];
	ld.global.f32 	%f2, [%rd24+-32];
	add.f32 	%f3, %f1, %f2;
	st.global.f32 	[%rd24+-32], %f3;
	ld.global.f32 	%f4, [%rd25+-28];
	ld.global.f32 	%f5, [%rd24+-28];
	add.f32 	%f6, %f4, %f5;
	st.global.f32 	[%rd24+-28], %f6;
	ld.global.f32 	%f7, [%rd25+-24];
	ld.global.f32 	%f8, [%rd24+-24];
	add.f32 	%f9, %f7, %f8;
	st.global.f32 	[%rd24+-24], %f9;
	ld.global.f32 	%f10, [%rd25+-20];
	ld.global.f32 	%f11, [%rd24+-20];
	add.f32 	%f12, %f10, %f11;
	st.global.f32 	[%rd24+-20], %f12;
	ld.global.f32 	%f13, [%rd25+-16];
	ld.global.f32 	%f14, [%rd24+-16];
	add.f32 	%f15, %f13, %f14;
	st.global.f32 	[%rd24+-16], %f15;
	ld.global.f32 	%f16, [%rd25+-12];
	ld.global.f32 	%f17, [%rd24+-12];
	add.f32 	%f18, %f16, %f17;
	st.global.f32 	[%rd24+-12], %f18;
	ld.global.f32 	%f19, [%rd25+-8];
	ld.global.f32 	%f20, [%rd24+-8];
	add.f32 	%f21, %f19, %f20;
	st.global.f32 	[%rd24+-8], %f21;
	ld.global.f32 	%f22, [%rd25+-4];
	ld.global.f32 	%f23, [%rd24+-4];
	add.f32 	%f24, %f22, %f23;
	st.global.f32 	[%rd24+-4], %f24;
	ld.global.f32 	%f25, [%rd25];
	ld.global.f32 	%f26, [%rd24];
	add.f32 	%f27, %f25, %f26;
	st.global.f32 	[%rd24], %f27;
	ld.global.f32 	%f28, [%rd25+4];
	ld.global.f32 	%f29, [%rd24+4];
	add.f32 	%f30, %f28, %f29;
	st.global.f32 	[%rd24+4], %f30;
	ld.global.f32 	%f31, [%rd25+8];
	ld.global.f32 	%f32, [%rd24+8];
	add.f32 	%f33, %f31, %f32;
	st.global.f32 	[%rd24+8], %f33;
	ld.global.f32 	%f34, [%rd25+12];
	ld.global.f32 	%f35, [%rd24+12];
	add.f32 	%f36, %f34, %f35;
	st.global.f32 	[%rd24+12], %f36;
	ld.global.f32 	%f37, [%rd25+16];
	ld.global.f32 	%f38, [%rd24+16];
	add.f32 	%f39, %f37, %f38;
	st.global.f32 	[%rd24+16], %f39;
	ld.global.f32 	%f40, [%rd25+20];
	ld.global.f32 	%f41, [%rd24+20];
	add.f32 	%f42, %f40, %f41;
	st.global.f32 	[%rd24+20], %f42;
	ld.global.f32 	%f43, [%rd25+24];
	ld.global.f32 	%f44, [%rd24+24];
	add.f32 	%f45, %f43, %f44;
	st.global.f32 	[%rd24+24], %f45;
	ld.global.f32 	%f46, [%rd25+28];
	ld.global.f32 	%f47, [%rd24+28];
	add.f32 	%f48, %f46, %f47;
	st.global.f32 	[%rd24+28], %f48;
	add.s32 	%r18, %r18, 16;
	add.s64 	%rd25, %rd25, 64;
	add.s64 	%rd24, %rd24, 64;
	setp.ne.s32 	%p3, %r18, 0;
	@%p3 bra 	$L__BB0_3;
$L__BB0_4:
	setp.eq.s32 	%p4, %r1, 0;
	@%p4 bra 	$L__BB0_13;
	and.b32  	%r7, %r16, 7;
	setp.lt.u32 	%p5, %r1, 8;
	@%p5 bra 	$L__BB0_7;
	mul.wide.u32 	%rd17, %r20, 4;
	add.s64 	%rd18, %rd2, %rd17;
	ld.global.f32 	%f49, [%rd18];
	add.s64 	%rd19, %rd1, %rd17;
	ld.global.f32 	%f50, [%rd19];
	add.f32 	%f51, %f49, %f50;
	st.global.f32 	[%rd19], %f51;
	ld.global.f32 	%f52, [%rd18+4];
	ld.global.f32 	%f53, [%rd19+4];
	add.f32 	%f54, %f52, %f53;
	st.global.f32 	[%rd19+4], %f54;
	ld.global.f32 	%f55, [%rd18+8];
	ld.global.f32 	%f56, [%rd19+8];
	add.f32 	%f57, %f55, %f56;
	st.global.f32 	[%rd19+8], %f57;
	ld.global.f32 	%f58, [%rd18+12];
	ld.global.f32 	%f59, [%rd19+12];
	add.f32 	%f60, %f58, %f59;
	st.global.f32 	[%rd19+12], %f60;
	ld.global.f32 	%f61, [%rd18+16];
	ld.global.f32 	%f62, [%rd19+16];
	add.f32 	%f63, %f61, %f62;
	st.global.f32 	[%rd19+16], %f63;
	ld.global.f32 	%f64, [%rd18+20];
	ld.global.f32 	%f65, [%rd19+20];
	add.f32 	%f66, %f64, %f65;
	st.global.f32 	[%rd19+20], %f66;
	ld.global.f32 	%f67, [%rd18+24];
	ld.global.f32 	%f68, [%rd19+24];
	add.f32 	%f69, %f67, %f68;
	st.global.f32 	[%rd19+24], %f69;
	ld.global.f32 	%f70, [%rd18+28];
	ld.global.f32 	%f71, [%rd19+28];
	add.f32 	%f72, %f70, %f71;
	st.global.f32 	[%rd19+28], %f72;
	add.s32 	%r20, %r20, 8;
$L__BB0_7:
	setp.eq.s32 	%p6, %r7, 0;
	@%p6 bra 	$L__BB0_13;
	and.b32  	%r10, %r16, 3;
	setp.lt.u32 	%p7, %r7, 4;
	@%p7 bra 	$L__BB0_10;
	mul.wide.u32 	%rd20, %r20, 4;
	add.s64 	%rd21, %rd2, %rd20;
	ld.global.f32 	%f73, [%rd21];
	add.s64 	%rd22, %rd1, %rd20;
	ld.global.f32 	%f74, [%rd22];
	add.f32 	%f75, %f73, %f74;
	st.global.f32 	[%rd22], %f75;
	ld.global.f32 	%f76, [%rd21+4];
	ld.global.f32 	%f77, [%rd22+4];
	add.f32 	%f78, %f76, %f77;
	st.global.f32 	[%rd22+4], %f78;
	ld.global.f32 	%f79, [%rd21+8];
	ld.global.f32 	%f80, [%rd22+8];
	add.f32 	%f81, %f79, %f80;
	st.global.f32 	[%rd22+8], %f81;
	ld.global.f32 	%f82, [%rd21+12];
	ld.global.f32 	%f83, [%rd22+12];
	add.f32 	%f84, %f82, %f83;
	st.global.f32 	[%rd22+12], %f84;
	add.s32 	%r20, %r20, 4;
$L__BB0_10:
	setp.eq.s32 	%p8, %r10, 0;
	@%p8 bra 	$L__BB0_13;
	mul.wide.u32 	%rd23, %r20, 4;
	add.s64 	%rd27, %rd1, %rd23;
	add.s64 	%rd26, %rd2, %rd23;
	neg.s32 	%r22, %r10;
$L__BB0_12:
	.pragma "nounroll";
	ld.global.f32 	%f85, [%rd26];
	ld.global.f32 	%f86, [%rd27];
	add.f32 	%f87, %f85, %f86;
	st.global.f32 	[%rd27], %f87;
	add.s64 	%rd27, %rd27, 4;
	add.s64 	%rd26, %rd26, 4;
	add.s32 	%r22, %r22, 1;
	setp.ne.s32 	%p9, %r22, 0;
	@%p9 bra 	$L__BB0_12;
$L__BB0_13:
	ret;

}
	// .globl	_Z7sigmoidiPfS_
.visible .entry _Z7sigmoidiPfS_(
	.param .u32 _Z7sigmoidiPfS__param_0,
	.param .u64 .ptr .align 1 _Z7sigmoidiPfS__param_1,
	.param .u64 .ptr .align 1 _Z7sigmoidiPfS__param_2
)
{
	.reg .pred 	%p<10>;
	.reg .b32 	%r<49>;
	.reg .b32 	%f<189>;
	.reg .b64 	%rd<22>;

	ld.param.u32 	%r12, [_Z7sigmoidiPfS__param_0];
	ld.param.u64 	%rd9, [_Z7sigmoidiPfS__param_1];
	ld.param.u64 	%rd10, [_Z7sigmoidiPfS__param_2];
	cvta.to.global.u64 	%rd1, %rd10;
	cvta.to.global.u64 	%rd2, %rd9;
	setp.lt.s32 	%p1, %r12, 1;
	@%p1 bra 	$L__BB1_12;
	and.b32  	%r1, %r12, 7;
	setp.lt.u32 	%p2, %r12, 8;
	mov.b32 	%r47, 0;
	@%p2 bra 	$L__BB1_4;
	and.b32  	%r47, %r12, 2147483640;
	neg.s32 	%r45, %r47;
	add.s64 	%rd21, %rd2, 16;
	add.s64 	%rd20, %rd1, 16;
$L__BB1_3:
	.pragma "nounroll";
	ld.global.f32 	%f1, [%rd21+-16];
	fma.rn.f32 	%f2, %f1, 0fBBBB989D, 0f3F000000;
	cvt.sat.f32.f32 	%f3, %f2;
	mov.f32 	%f4, 0f4B400001;
	mov.f32 	%f5, 0f437C0000;
	fma.rm.f32 	%f6, %f3, %f5, %f4;
	add.f32 	%f7, %f6, 0fCB40007F;
	neg.f32 	%f8, %f7;
	fma.rn.f32 	%f9, %f1, 0fBFB8AA3B, %f8;
	fma.rn.f32 	%f10, %f1, 0fB2A57060, %f9;
	mov.b32 	%r14, %f6;
	shl.b32 	%r15, %r14, 23;
	mov.b32 	%f11, %r15;
	ex2.approx.ftz.f32 	%f12, %f10;
	fma.rn.f32 	%f13, %f12, %f11, 0f3F800000;
	rcp.rn.f32 	%f14, %f13;
	st.global.f32 	[%rd20+-16], %f14;
	ld.global.f32 	%f15, [%rd21+-12];
	fma.rn.f32 	%f16, %f15, 0fBBBB989D, 0f3F000000;
	cvt.sat.f32.f32 	%f17, %f16;
	fma.rm.f32 	%f18, %f17, %f5, %f4;
	add.f32 	%f19, %f18, 0fCB40007F;
	neg.f32 	%f20, %f19;
	fma.rn.f32 	%f21, %f15, 0fBFB8AA3B, %f20;
	fma.rn.f32 	%f22, %f15, 0fB2A57060, %f21;
	mov.b32 	%r16, %f18;
	shl.b32 	%r17, %r16, 23;
	mov.b32 	%f23, %r17;
	ex2.approx.ftz.f32 	%f24, %f22;
	fma.rn.f32 	%f25, %f24, %f23, 0f3F800000;
	rcp.rn.f32 	%f26, %f25;
	st.global.f32 	[%rd20+-12], %f26;
	ld.global.f32 	%f27, [%rd21+-8];
	fma.rn.f32 	%f28, %f27, 0fBBBB989D, 0f3F000000;
	cvt.sat.f32.f32 	%f29, %f28;
	fma.rm.f32 	%f30, %f29, %f5, %f4;
	add.f32 	%f31, %f30, 0fCB40007F;
	neg.f32 	%f32, %f31;
	fma.rn.f32 	%f33, %f27, 0fBFB8AA3B, %f32;
	fma.rn.f32 	%f34, %f27, 0fB2A57060, %f33;
	mov.b32 	%r18, %f30;
	shl.b32 	%r19, %r18, 23;
	mov.b32 	%f35, %r19;
	ex2.approx.ftz.f32 	%f36, %f34;
	fma.rn.f32 	%f37, %f36, %f35, 0f3F800000;
	rcp.rn.f32 	%f38, %f37;
	st.global.f32 	[%rd20+-8], %f38;
	ld.global.f32 	%f39, [%rd21+-4];
	fma.rn.f32 	%f40, %f39, 0fBBBB989D, 0f3F000000;
	cvt.sat.f32.f32 	%f41, %f40;
	fma.rm.f32 	%f42, %f41, %f5, %f4;
	add.f32 	%f43, %f42, 0fCB40007F;
	neg.f32 	%f44, %f43;
	fma.rn.f32 	%f45, %f39, 0fBFB8AA3B, %f44;
	fma.rn.f32 	%f46, %f39, 0fB2A57060, %f45;
	mov.b32 	%r20, %f42;
	shl.b32 	%r21, %r20, 23;
	mov.b32 	%f47, %r21;
	ex2.approx.ftz.f32 	%f48, %f46;
	fma.rn.f32 	%f49, %f48, %f47, 0f3F800000;
	rcp.rn.f32 	%f50, %f49;
	st.global.f32 	[%rd20+-4], %f50;
	ld.global.f32 	%f51, [%rd21];
	fma.rn.f32 	%f52, %f51, 0fBBBB989D, 0f3F000000;
	cvt.sat.f32.f32 	%f53, %f52;
	fma.rm.f32 	%f54, %f53, %f5, %f4;
	add.f32 	%f55, %f54, 0fCB40007F;
	neg.f32 	%f56, %f55;
	fma.rn.f32 	%f57, %f51, 0fBFB8AA3B, %f56;
	fma.rn.f32 	%f58, %f51, 0fB2A57060, %f57;
	mov.b32 	%r22, %f54;
	shl.b32 	%r23, %r22, 23;
	mov.b32 	%f59, %r23;
	ex2.approx.ftz.f32 	%f60, %f58;
	fma.rn.f32 	%f61, %f60, %f59, 0f3F800000;
	rcp.rn.f32 	%f62, %f61;
	st.global.f32 	[%rd20], %f62;
	ld.global.f32 	%f63, [%rd21+4];
	fma.rn.f32 	%f64, %f63, 0fBBBB989D, 0f3F000000;
	cvt.sat.f32.f32 	%f65, %f64;
	fma.rm.f32 	%f66, %f65, %f5, %f4;
	add.f32 	%f67, %f66, 0fCB40007F;
	neg.f32 	%f68, %f67;
	fma.rn.f32 	%f69, %f63, 0fBFB8AA3B, %f68;
	fma.rn.f32 	%f70, %f63, 0fB2A57060, %f69;
	mov.b32 	%r24, %f66;
	shl.b32 	%r25, %r24, 23;
	mov.b32 	%f71, %r25;
	ex2.approx.ftz.f32 	%f72, %f70;
	fma.rn.f32 	%f73, %f72, %f71, 0f3F800000;
	rcp.rn.f32 	%f74, %f73;
	st.global.f32 	[%rd20+4], %f74;
	ld.global.f32 	%f75, [%rd21+8];
	fma.rn.f32 	%f76, %f75, 0fBBBB989D, 0f3F000000;
	cvt.sat.f32.f32 	%f77, %f76;
	fma.rm.f32 	%f78, %f77, %f5, %f4;
	add.f32 	%f79, %f78, 0fCB40007F;
	neg.f32 	%f80, %f79;
	fma.rn.f32 	%f81, %f75, 0fBFB8AA3B, %f80;
	fma.rn.f32 	%f82, %f75, 0fB2A57060, %f81;
	mov.b32 	%r26, %f78;
	shl.b32 	%r27, %r26, 23;
	mov.b32 	%f83, %r27;
	ex2.approx.ftz.f32 	%f84, %f82;
	fma.rn.f32 	%f85, %f84, %f83, 0f3F800000;
	rcp.rn.f32 	%f86, %f85;
	st.global.f32 	[%rd20+8], %f86;
	ld.global.f32 	%f87, [%rd21+12];
	fma.rn.f32 	%f88, %f87, 0fBBBB989D, 0f3F000000;
	cvt.sat.f32.f32 	%f89, %f88;
	fma.rm.f32 	%f90, %f89, %f5, %f4;
	add.f32 	%f91, %f90, 0fCB40007F;
	neg.f32 	%f92, %f91;
	fma.rn.f32 	%f93, %f87, 0fBFB8AA3B, %f92;
	fma.rn.f32 	%f94, %f87, 0fB2A57060, %f93;
	mov.b32 	%r28, %f90;
	shl.b32 	%r29, %r28, 23;
	mov.b32 	%f95, %r29;
	ex2.approx.ftz.f32 	%f96, %f94;
	fma.rn.f32 	%f97, %f96, %f95, 0f3F800000;
	rcp.rn.f32 	%f98, %f97;
	st.global.f32 	[%rd20+12], %f98;
	add.s32 	%r45, %r45, 8;
	add.s64 	%rd21, %rd21, 32;
	add.s64 	%rd20, %rd20, 32;
	setp.ne.s32 	%p3, %r45, 0;
	@%p3 bra 	$L__BB1_3;
$L__BB1_4:
	setp.eq.s32 	%p4, %r1, 0;
	@%p4 bra 	$L__BB1_12;
	and.b32  	%r7, %r12, 3;
	setp.lt.u32 	%p5, %r1, 4;
	@%p5 bra 	$L__BB1_7;
	mul.wide.u32 	%rd11, %r47, 4;
	add.s64 	%rd12, %rd2, %rd11;
	ld.global.f32 	%f99, [%rd12];
	fma.rn.f32 	%f100, %f99, 0fBBBB989D, 0f3F000000;
	cvt.sat.f32.f32 	%f101, %f100;
	mov.f32 	%f102, 0f4B400001;
	mov.f32 	%f103, 0f437C0000;
	fma.rm.f32 	%f104, %f101, %f103, %f102;
	add.f32 	%f105, %f104, 0fCB40007F;
	neg.f32 	%f106, %f105;
	fma.rn.f32 	%f107, %f99, 0fBFB8AA3B, %f106;
	fma.rn.f32 	%f108, %f99, 0fB2A57060, %f107;
	mov.b32 	%r30, %f104;
	shl.b32 	%r31, %r30, 23;
	mov.b32 	%f109, %r31;
	ex2.approx.ftz.f32 	%f110, %f108;
	fma.rn.f32 	%f111, %f110, %f109, 0f3F800000;
	rcp.rn.f32 	%f112, %f111;
	add.s64 	%rd13, %rd1, %rd11;
	st.global.f32 	[%rd13], %f112;
	ld.global.f32 	%f113, [%rd12+4];
	fma.rn.f32 	%f114, %f113, 0fBBBB989D, 0f3F000000;
	cvt.sat.f32.f32 	%f115, %f114;
	fma.rm.f32 	%f116, %f115, %f103, %f102;
	add.f32 	%f117, %f116, 0fCB40007F;
	neg.f32 	%f118, %f117;
	fma.rn.f32 	%f119, %f113, 0fBFB8AA3B, %f118;
	fma.rn.f32 	%f120, %f113, 0fB2A57060, %f119;
	mov.b32 	%r32, %f116;
	shl.b32 	%r33, %r32, 23;
	mov.b32 	%f121, %r33;
	ex2.approx.ftz.f32 	%f122, %f120;
	fma.rn.f32 	%f123, %f122, %f121, 0f3F800000;
	rcp.rn.f32 	%f124, %f123;
	st.global.f32 	[%rd13+4], %f124;
	ld.global.f32 	%f125, [%rd12+8];
	fma.rn.f32 	%f126, %f125, 0fBBBB989D, 0f3F000000;
	cvt.sat.f32.f32 	%f127, %f126;
	fma.rm.f32 	%f128, %f127, %f103, %f102;
	add.f32 	%f129, %f128, 0fCB40007F;
	neg.f32 	%f130, %f129;
	fma.rn.f32 	%f131, %f125, 0fBFB8AA3B, %f130;
	fma.rn.f32 	%f132, %f125, 0fB2A57060, %f131;
	mov.b32 	%r34, %f128;
	shl.b32 	%r35, %r34, 23;
	mov.b32 	%f133, %r35;
	ex2.approx.ftz.f32 	%f134, %f132;
	fma.rn.f32 	%f135, %f134, %f133, 0f3F800000;
	rcp.rn.f32 	%f136, %f135;
	st.global.f32 	[%rd13+8], %f136;
	ld.global.f32 	%f137, [%rd12+12];
	fma.rn.f32 	%f138, %f137, 0fBBBB989D, 0f3F000000;
	cvt.sat.f32.f32 	%f139, %f138;
	fma.rm.f32 	%f140, %f139, %f103, %f102;
	add.f32 	%f141, %f140, 0fCB40007F;
	neg.f32 	%f142, %f141;
	fma.rn.f32 	%f143, %f137, 0fBFB8AA3B, %f142;
	fma.rn.f32 	%f144, %f137, 0fB2A57060, %f143;
	mov.b32 	%r36, %f140;
	shl.b32 	%r37, %r36, 23;
	mov.b32 	%f145, %r37;
	ex2.approx.ftz.f32 	%f146, %f144;
	fma.rn.f32 	%f147, %f146, %f145, 0f3F800000;
	rcp.rn.f32 	%f148, %f147;
	st.global.f32 	[%rd13+12], %f148;
	add.s32 	%r47, %r47, 4;
$L__BB1_7:
	setp.eq.s32 	%p6, %r7, 0;
	@%p6 bra 	$L__BB1_12;
	setp.eq.s32 	%p7, %r7, 1;
	@%p7 bra 	$L__BB1_10;
	mul.wide.u32 	%rd14, %r47, 4;
	add.s64 	%rd15, %rd2, %rd14;
	ld.global.f32 	%f149, [%rd15];
	fma.rn.f32 	%f150, %f149, 0fBBBB989D, 0f3F000000;
	cvt.sat.f32.f32 	%f151, %f150;
	mov.f32 	%f152, 0f4B400001;
	mov.f32 	%f153, 0f437C0000;
	fma.rm.f32 	%f154, %f151, %f153, %f152;
	add.f32 	%f155, %f154, 0fCB40007F;
	neg.f32 	%f156, %f155;
	fma.rn.f32 	%f157, %f149, 0fBFB8AA3B, %f156;
	fma.rn.f32 	%f158, %f149, 0fB2A57060, %f157;
	mov.b32 	%r38, %f154;
	shl.b32 	%r39, %r38, 23;
	mov.b32 	%f159, %r39;
	ex2.approx.ftz.f32 	%f160, %f158;
	fma.rn.f32 	%f161, %f160, %f159, 0f3F800000;
	rcp.rn.f32 	%f162, %f161;
	add.s64 	%rd16, %rd1, %rd14;
	st.global.f32 	[%rd16], %f162;
	ld.global.f32 	%f163, [%rd15+4];
	fma.rn.f32 	%f164, %f163, 0fBBBB989D, 0f3F000000;
	cvt.sat.f32.f32 	%f165, %f164;
	fma.rm.f32 	%f166, %f165, %f153, %f152;
	add.f32 	%f167, %f166, 0fCB40007F;
	neg.f32 	%f168, %f167;
	fma.rn.f32 	%f169, %f163, 0fBFB8AA3B, %f168;
	fma.rn.f32 	%f170, %f163, 0fB2A57060, %f169;
	mov.b32 	%r40, %f166;
	shl.b32 	%r41, %r40, 23;
	mov.b32 	%f171, %r41;
	ex2.approx.ftz.f32 	%f172, %f170;
	fma.rn.f32 	%f173, %f172, %f171, 0f3F800000;
	rcp.rn.f32 	%f174, %f173;
	st.global.f32 	[%rd16+4], %f174;
	add.s32 	%r47, %r47, 2;
$L__BB1_10:
	and.b32  	%r42, %r12, 1;
	setp.eq.b32 	%p8, %r42, 1;
	not.pred 	%p9, %p8;
	@%p9 bra 	$L__BB1_12;
	mul.wide.u32 	%rd17, %r47, 4;
	add.s64 	%rd18, %rd2, %rd17;
	ld.global.f32 	%f175, [%rd18];
	fma.rn.f32 	%f176, %f175, 0fBBBB989D, 0f3F000000;
	cvt.sat.f32.f32 	%f177, %f176;
	mov.f32 	%f178, 0f4B400001;
	mov.f32 	%f179, 0f437C0000;
	fma.rm.f32 	%f180, %f177, %f179, %f178;
	add.f32 	%f181, %f180, 0fCB40007F;
	neg.f32 	%f182, %f181;
	fma.rn.f32 	%f183, %f175, 0fBFB8AA3B, %f182;
	fma.rn.f32 	%f184, %f175, 0fB2A57060, %f183;
	mov.b32 	%r43, %f180;
	shl.b32 	%r44, %r43, 23;
	mov.b32 	%f185, %r44;
	ex2.approx.ftz.f32 	%f186, %f184;
	fma.rn.f32 	%f187, %f186, %f185, 0f3F800000;
	rcp.rn.f32 	%f188, %f187;
	add.s64 	%rd19, %rd1, %rd17;
	st.global.f32 	[%rd19], %f188;
$L__BB1_12:
	ret;

}
	// .globl	_Z10testKernelPiS_
.visible .entry _Z10testKernelPiS_(
	.param .u64 .ptr .align 1 _Z10testKernelPiS__param_0,
	.param .u64 .ptr .align 1 _Z10testKernelPiS__param_1
)
{
	.local .align 8 .b8 	__local_depot2[8];
	.reg .b64 	%SP;
	.reg .b64 	%SPL;
	.reg .b32 	%r<7>;
	.reg .b64 	%rd<5>;

	mov.u64 	%SPL, __local_depot2;
	cvta.local.u64 	%SP, %SPL;
	add.u64 	%rd1, %SP, 0;
	add.u64 	%rd2, %SPL, 0;
	mov.u32 	%r1, %ntid.x;
	mov.u32 	%r2, %ctaid.x;
	mov.u32 	%r3, %tid.x;
	mad.lo.s32 	%r4, %r1, %r2, %r3;
	st.local.u32 	[%rd2], %r4;
	mov.u64 	%rd3, $str;
	cvta.global.u64 	%rd4, %rd3;
	{ // callseq 0, 0
	.param .b64 param0;
	st.param.b64 	[param0], %rd4;
	.param .b64 param1;
	st.param.b64 	[param1], %rd1;
	.param .b32 retval0;
	call.uni (retval0), 
	vprintf, 
	(
	param0, 
	param1
	);
	ld.param.b32 	%r5, [retval0];
	} // callseq 0
	ret;

}
	// .globl	_Z16printThreadIndexv
.visible .entry _Z16printThreadIndexv()
{
	.local .align 8 .b8 	__local_depot3[32];
	.reg .b64 	%SP;
	.reg .b64 	%SPL;
	.reg .b32 	%r<14>;
	.reg .b64 	%rd<5>;

	mov.u64 	%SPL, __local_depot3;
	cvta.local.u64 	%SP, %SPL;
	add.u64 	%rd1, %SP, 0;
	add.u64 	%rd2, %SPL, 0;
	mov.u32 	%r1, %tid.x;
	mov.u32 	%r2, %ctaid.x;
	mov.u32 	%r3, %ntid.x;
	mad.lo.s32 	%r4, %r2, %r3, %r1;
	mov.u32 	%r5, %tid.y;
	mov.u32 	%r6, %ctaid.y;
	mov.u32 	%r7, %ntid.y;
	mad.lo.s32 	%r8, %r6, %r7, %r5;
	mov.u32 	%r9, %nctaid.x;
	mul.lo.s32 	%r10, %r9, %r3;
	mad.lo.s32 	%r11, %r10, %r8, %r4;
	st.local.v2.u32 	[%rd2], {%r1, %r5};
	st.local.v2.u32 	[%rd2+8], {%r2, %r6};
	st.local.v2.u32 	[%rd2+16], {%r4, %r8};
	st.local.u32 	[%rd2+24], %r11;
	mov.u64 	%rd3, $str$1;
	cvta.global.u64 	%rd4, %rd3;
	{ // callseq 1, 0
	.param .b64 param0;
	st.param.b64 	[param0], %rd4;
	.param .b64 param1;
	st.param.b64 	[param1], %rd1;
	.param .b32 retval0;
	call.uni (retval0), 
	vprintf, 
	(
	param0, 
	param1
	);
	ld.param.b32 	%r12, [retval0];
	} // callseq 1
	ret;

}
	// .globl	_Z9thresholdiPfS_
.visible .entry _Z9thresholdiPfS_(
	.param .u32 _Z9thresholdiPfS__param_0,
	.param .u64 .ptr .align 1 _Z9thresholdiPfS__param_1,
	.param .u64 .ptr .align 1 _Z9thresholdiPfS__param_2
)
{
	.reg .pred 	%p<39>;
	.reg .b32 	%r<23>;
	.reg .b32 	%f<59>;
	.reg .b64 	%rd<28>;

	ld.param.u32 	%r16, [_Z9thresholdiPfS__param_0];
	ld.param.u64 	%rd15, [_Z9thresholdiPfS__param_1];
	ld.param.u64 	%rd16, [_Z9thresholdiPfS__param_2];
	cvta.to.global.u64 	%rd1, %rd16;
	cvta.to.global.u64 	%rd2, %rd15;
	setp.lt.s32 	%p1, %r16, 1;
	@%p1 bra 	$L__BB4_13;
	and.b32  	%r1, %r16, 15;
	setp.lt.u32 	%p2, %r16, 16;
	mov.b32 	%r20, 0;
	@%p2 bra 	$L__BB4_4;
	and.b32  	%r20, %r16, 2147483632;
	neg.s32 	%r18, %r20;
	add.s64 	%rd25, %rd2, 32;
	add.s64 	%rd24, %rd1, 32;
$L__BB4_3:
	.pragma "nounroll";
	ld.global.f32 	%f1, [%rd25+-32];
	setp.gt.f32 	%p3, %f1, 0f3F000000;
	selp.f32 	%f2, 0f3F800000, 0f00000000, %p3;
	st.global.f32 	[%rd24+-32], %f2;
	ld.global.f32 	%f3, [%rd25+-28];
	setp.gt.f32 	%p4, %f3, 0f3F000000;
	selp.f32 	%f4, 0f3F800000, 0f00000000, %p4;
	st.global.f32 	[%rd24+-28], %f4;
	ld.global.f32 	%f5, [%rd25+-24];
	setp.gt.f32 	%p5, %f5, 0f3F000000;
	selp.f32 	%f6, 0f3F800000, 0f00000000, %p5;
	st.global.f32 	[%rd24+-24], %f6;
	ld.global.f32 	%f7, [%rd25+-20];
	setp.gt.f32 	%p6, %f7, 0f3F000000;
	selp.f32 	%f8, 0f3F800000, 0f00000000, %p6;
	st.global.f32 	[%rd24+-20], %f8;
	ld.global.f32 	%f9, [%rd25+-16];
	setp.gt.f32 	%p7, %f9, 0f3F000000;
	selp.f32 	%f10, 0f3F800000, 0f00000000, %p7;
	st.global.f32 	[%rd24+-16], %f10;
	ld.global.f32 	%f11, [%rd25+-12];
	setp.gt.f32 	%p8, %f11, 0f3F000000;
	selp.f32 	%f12, 0f3F800000, 0f00000000, %p8;
	st.global.f32 	[%rd24+-12], %f12;
	ld.global.f32 	%f13, [%rd25+-8];
	setp.gt.f32 	%p9, %f13, 0f3F000000;
	selp.f32 	%f14, 0f3F800000, 0f00000000, %p9;
	st.global.f32 	[%rd24+-8], %f14;
	ld.global.f32 	%f15, [%rd25+-4];
	setp.gt.f32 	%p10, %f15, 0f3F000000;
	selp.f32 	%f16, 0f3F800000, 0f00000000, %p10;
	st.global.f32 	[%rd24+-4], %f16;
	ld.global.f32 	%f17, [%rd25];
	setp.gt.f32 	%p11, %f17, 0f3F000000;
	selp.f32 	%f18, 0f3F800000, 0f00000000, %p11;
	st.global.f32 	[%rd24], %f18;
	ld.global.f32 	%f19, [%rd25+4];
	setp.gt.f32 	%p12, %f19, 0f3F000000;
	selp.f32 	%f20, 0f3F800000, 0f00000000, %p12;
	st.global.f32 	[%rd24+4], %f20;
	ld.global.f32 	%f21, [%rd25+8];
	setp.gt.f32 	%p13, %f21, 0f3F000000;
	selp.f32 	%f22, 0f3F800000, 0f00000000, %p13;
	st.global.f32 	[%rd24+8], %f22;
	ld.global.f32 	%f23, [%rd25+12];
	setp.gt.f32 	%p14, %f23, 0f3F000000;
	selp.f32 	%f24, 0f3F800000, 0f00000000, %p14;
	st.global.f32 	[%rd24+12], %f24;
	ld.global.f32 	%f25, [%rd25+16];
	setp.gt.f32 	%p15, %f25, 0f3F000000;
	selp.f32 	%f26, 0f3F800000, 0f00000000, %p15;
	st.global.f32 	[%rd24+16], %f26;
	ld.global.f32 	%f27, [%rd25+20];
	setp.gt.f32 	%p16, %f27, 0f3F000000;
	selp.f32 	%f28, 0f3F800000, 0f00000000, %p16;
	st.global.f32 	[%rd24+20], %f28;
	ld.global.f32 	%f29, [%rd25+24];
	setp.gt.f32 	%p17, %f29, 0f3F000000;
	selp.f32 	%f30, 0f3F800000, 0f00000000, %p17;
	st.global.f32 	[%rd24+24], %f30;
	ld.global.f32 	%f31, [%rd25+28];
	setp.gt.f32 	%p18, %f31, 0f3F000000;
	selp.f32 	%f32, 0f3F800000, 0f00000000, %p18;
	st.global.f32 	[%rd24+28], %f32;
	add.s32 	%r18, %r18, 16;
	add.s64 	%rd25, %rd25, 64;
	add.s64 	%rd24, %rd24, 64;
	setp.ne.s32 	%p19, %r18, 0;
	@%p19 bra 	$L__BB4_3;
$L__BB4_4:
	setp.eq.s32 	%p20, %r1, 0;
	@%p20 bra 	$L__BB4_13;
	and.b32  	%r7, %r16, 7;
	setp.lt.u32 	%p21, %r1, 8;
	@%p21 bra 	$L__BB4_7;
	mul.wide.u32 	%rd17, %r20, 4;
	add.s64 	%rd18, %rd2, %rd17;
	ld.global.f32 	%f33, [%rd18];
	setp.gt.f32 	%p22, %f33, 0f3F000000;
	selp.f32 	%f34, 0f3F800000, 0f00000000, %p22;
	add.s64 	%rd19, %rd1, %rd17;
	st.global.f32 	[%rd19], %f34;
	ld.global.f32 	%f35, [%rd18+4];
	setp.gt.f32 	%p23, %f35, 0f3F000000;
	selp.f32 	%f36, 0f3F800000, 0f00000000, %p23;
	st.global.f32 	[%rd19+4], %f36;
	ld.global.f32 	%f37, [%rd18+8];
	setp.gt.f32 	%p24, %f37, 0f3F000000;
	selp.f32 	%f38, 0f3F800000, 0f00000000, %p24;
	st.global.f32 	[%rd19+8], %f38;
	ld.global.f32 	%f39, [%rd18+12];
	setp.gt.f32 	%p25, %f39, 0f3F000000;
	selp.f32 	%f40, 0f3F800000, 0f00000000, %p25;
	st.global.f32 	[%rd19+12], %f40;
	ld.global.f32 	%f41, [%rd18+16];
	setp.gt.f32 	%p26, %f41, 0f3F000000;
	selp.f32 	%f42, 0f3F800000, 0f00000000, %p26;
	st.global.f32 	[%rd19+16], %f42;
	ld.global.f32 	%f43, [%rd18+20];
	setp.gt.f32 	%p27, %f43, 0f3F000000;
	selp.f32 	%f44, 0f3F800000, 0f00000000, %p27;
	st.global.f32 	[%rd19+20], %f44;
	ld.global.f32 	%f45, [%rd18+24];
	setp.gt.f32 	%p28, %f45, 0f3F000000;
	selp.f32 	%f46, 0f3F800000, 0f00000000, %p28;
	st.global.f32 	[%rd19+24], %f46;
	ld.global.f32 	%f47, [%rd18+28];
	setp.gt.f32 	%p29, %f47, 0f3F000000;
	selp.f32 	%f48, 0f3F800000, 0f00000000, %p29;
	st.global.f32 	[%rd19+28], %f48;
	add.s32 	%r20, %r20, 8;
$L__BB4_7:
	setp.eq.s32 	%p30, %r7, 0;
	@%p30 bra 	$L__BB4_13;
	and.b32  	%r10, %r16, 3;
	setp.lt.u32 	%p31, %r7, 4;
	@%p31 bra 	$L__BB4_10;
	mul.wide.u32 	%rd20, %r20, 4;
	add.s64 	%rd21, %rd2, %rd20;
	ld.global.f32 	%f49, [%rd21];
	setp.gt.f32 	%p32, %f49, 0f3F000000;
	selp.f32 	%f50, 0f3F800000, 0f00000000, %p32;
	add.s64 	%rd22, %rd1, %rd20;
	st.global.f32 	[%rd22], %f50;
	ld.global.f32 	%f51, [%rd21+4];
	setp.gt.f32 	%p33, %f51, 0f3F000000;
	selp.f32 	%f52, 0f3F800000, 0f00000000, %p33;
	st.global.f32 	[%rd22+4], %f52;
	ld.global.f32 	%f53, [%rd21+8];
	setp.gt.f32 	%p34, %f53, 0f3F000000;
	selp.f32 	%f54, 0f3F800000, 0f00000000, %p34;
	st.global.f32 	[%rd22+8], %f54;
	ld.global.f32 	%f55, [%rd21+12];
	setp.gt.f32 	%p35, %f55, 0f3F000000;
	selp.f32 	%f56, 0f3F800000, 0f00000000, %p35;
	st.global.f32 	[%rd22+12], %f56;
	add.s32 	%r20, %r20, 4;
$L__BB4_10:
	setp.eq.s32 	%p36, %r10, 0;
	@%p36 bra 	$L__BB4_13;
	mul.wide.u32 	%rd23, %r20, 4;
	add.s64 	%rd27, %rd1, %rd23;
	add.s64 	%rd26, %rd2, %rd23;
	neg.s32 	%r22, %r10;
$L__BB4_12:
	.pragma "nounroll";
	ld.global.f32 	%f57, [%rd26];
	setp.gt.f32 	%p37, %f57, 0f3F000000;
	selp.f32 	%f58, 0f3F800000, 0f00000000, %p37;
	st.global.f32 	[%rd27], %f58;
	add.s64 	%rd27, %rd27, 4;
	add.s64 	%rd26, %rd26, 4;
	add.s32 	%r22, %r22, 1;
	setp.ne.s32 	%p38, %r22, 0;
	@%p38 bra 	$L__BB4_12;
$L__BB4_13:
	ret;

}
	// .globl	_Z12matrixKernelPfS_iii
.visible .entry _Z12matrixKernelPfS_iii(
	.param .u64 .ptr .align 1 _Z12matrixKernelPfS_iii_param_0,
	.param .u64 .ptr .align 1 _Z12matrixKernelPfS_iii_param_1,
	.param .u32 _Z12matrixKernelPfS_iii_param_2,
	.param .u32 _Z12matrixKernelPfS_iii_param_3,
	.param .u32 _Z12matrixKernelPfS_iii_param_4
)
{
	.reg .pred 	%p<10>;
	.reg .b32 	%r<42>;
	.reg .b32 	%f<91>;
	.reg .b64 	%rd<24>;
	.reg .b64 	%fd<22>;

	ld.param.u64 	%rd3, [_Z12matrixKernelPfS_iii_param_0];
	ld.param.u64 	%rd4, [_Z12matrixKernelPfS_iii_param_1];
	ld.param.u32 	%r14, [_Z12matrixKernelPfS_iii_param_2];
	ld.param.u32 	%r15, [_Z12matrixKernelPfS_iii_param_3];
	ld.param.u32 	%r16, [_Z12matrixKernelPfS_iii_param_4];
	cvta.to.global.u64 	%rd1, %rd4;
	cvta.to.global.u64 	%rd2, %rd3;
	mov.u32 	%r17, %ctaid.x;
	mov.u32 	%r18, %ntid.x;
	mov.u32 	%r19, %tid.x;
	mad.lo.s32 	%r1, %r17, %r18, %r19;
	mul.lo.s32 	%r2, %r16, %r15;
	setp.ge.s32 	%p1, %r1, %r2;
	setp.lt.s32 	%p2, %r14, 1;
	or.pred  	%p3, %p1, %p2;
	@%p3 bra 	$L__BB5_9;
	and.b32  	%r3, %r14, 3;
	setp.lt.u32 	%p4, %r14, 4;
	mov.b32 	%r41, 0;
	@%p4 bra 	$L__BB5_4;
	and.b32  	%r41, %r14, 2147483644;
	neg.s32 	%r39, %r41;
	shl.b32 	%r6, %r2, 2;
	mul.wide.s32 	%rd8, %r2, 4;
	mov.u32 	%r38, %r1;
$L__BB5_3:
	.pragma "nounroll";
	mul.wide.s32 	%rd5, %r38, 4;
	add.s64 	%rd6, %rd2, %rd5;
	ld.global.f32 	%f1, [%rd6];
	fma.rn.f32 	%f2, %f1, 0fBBBB989D, 0f3F000000;
	cvt.sat.f32.f32 	%f3, %f2;
	mov.f32 	%f4, 0f4B400001;
	mov.f32 	%f5, 0f437C0000;
	fma.rm.f32 	%f6, %f3, %f5, %f4;
	add.f32 	%f7, %f6, 0fCB40007F;
	neg.f32 	%f8, %f7;
	fma.rn.f32 	%f9, %f1, 0fBFB8AA3B, %f8;
	fma.rn.f32 	%f10, %f1, 0fB2A57060, %f9;
	mov.b32 	%r21, %f6;
	shl.b32 	%r22, %r21, 23;
	mov.b32 	%f11, %r22;
	ex2.approx.ftz.f32 	%f12, %f10;
	mul.f32 	%f13, %f12, %f11;
	cvt.f64.f32 	%fd1, %f13;
	add.f64 	%fd2, %fd1, 0d3FF0000000000000;
	rcp.rn.f64 	%fd3, %fd2;
	cvt.rn.f32.f64 	%f14, %fd3;
	add.s64 	%rd7, %rd1, %rd5;
	st.global.f32 	[%rd7], %f14;
	add.s64 	%rd9, %rd6, %rd8;
	ld.global.f32 	%f15, [%rd9];
	fma.rn.f32 	%f16, %f15, 0fBBBB989D, 0f3F000000;
	cvt.sat.f32.f32 	%f17, %f16;
	fma.rm.f32 	%f18, %f17, %f5, %f4;
	add.f32 	%f19, %f18, 0fCB40007F;
	neg.f32 	%f20, %f19;
	fma.rn.f32 	%f21, %f15, 0fBFB8AA3B, %f20;
	fma.rn.f32 	%f22, %f15, 0fB2A57060, %f21;
	mov.b32 	%r23, %f18;
	shl.b32 	%r24, %r23, 23;
	mov.b32 	%f23, %r24;
	ex2.approx.ftz.f32 	%f24, %f22;
	mul.f32 	%f25, %f24, %f23;
	cvt.f64.f32 	%fd4, %f25;
	add.f64 	%fd5, %fd4, 0d3FF0000000000000;
	rcp.rn.f64 	%fd6, %fd5;
	cvt.rn.f32.f64 	%f26, %fd6;
	add.s64 	%rd10, %rd7, %rd8;
	st.global.f32 	[%rd10], %f26;
	add.s64 	%rd11, %rd9, %rd8;
	ld.global.f32 	%f27, [%rd11];
	fma.rn.f32 	%f28, %f27, 0fBBBB989D, 0f3F000000;
	cvt.sat.f32.f32 	%f29, %f28;
	fma.rm.f32 	%f30, %f29, %f5, %f4;
	add.f32 	%f31, %f30, 0fCB40007F;
	neg.f32 	%f32, %f31;
	fma.rn.f32 	%f33, %f27, 0fBFB8AA3B, %f32;
	fma.rn.f32 	%f34, %f27, 0fB2A57060, %f33;
	mov.b32 	%r25, %f30;
	shl.b32 	%r26, %r25, 23;
	mov.b32 	%f35, %r26;
	ex2.approx.ftz.f32 	%f36, %f34;
	mul.f32 	%f37, %f36, %f35;
	cvt.f64.f32 	%fd7, %f37;
	add.f64 	%fd8, %fd7, 0d3FF0000000000000;
	rcp.rn.f64 	%fd9, %fd8;
	cvt.rn.f32.f64 	%f38, %fd9;
	add.s64 	%rd12, %rd10, %rd8;
	st.global.f32 	[%rd12], %f38;
	add.s64 	%rd13, %rd11, %rd8;
	ld.global.f32 	%f39, [%rd13];
	fma.rn.f32 	%f40, %f39, 0fBBBB989D, 0f3F000000;
	cvt.sat.f32.f32 	%f41, %f40;
	fma.rm.f32 	%f42, %f41, %f5, %f4;
	add.f32 	%f43, %f42, 0fCB40007F;
	neg.f32 	%f44, %f43;
	fma.rn.f32 	%f45, %f39, 0fBFB8AA3B, %f44;
	fma.rn.f32 	%f46, %f39, 0fB2A57060, %f45;
	mov.b32 	%r27, %f42;
	shl.b32 	%r28, %r27, 23;
	mov.b32 	%f47, %r28;
	ex2.approx.ftz.f32 	%f48, %f46;
	mul.f32 	%f49, %f48, %f47;
	cvt.f64.f32 	%fd10, %f49;
	add.f64 	%fd11, %fd10, 0d3FF0000000000000;
	rcp.rn.f64 	%fd12, %fd11;
	cvt.rn.f32.f64 	%f50, %fd12;
	add.s64 	%rd14, %rd12, %rd8;
	st.global.f32 	[%rd14], %f50;
	add.s32 	%r39, %r39, 4;
	add.s32 	%r38, %r38, %r6;
	setp.ne.s32 	%p5, %r39, 0;
	@%p5 bra 	$L__BB5_3;
$L__BB5_4:
	setp.eq.s32 	%p6, %r3, 0;
	@%p6 bra 	$L__BB5_9;
	setp.eq.s32 	%p7, %r3, 1;
	@%p7 bra 	$L__BB5_7;
	mad.lo.s32 	%r29, %r2, %r41, %r1;
	mul.wide.s32 	%rd15, %r29, 4;
	add.s64 	%rd16, %rd2, %rd15;
	ld.global.f32 	%f51, [%rd16];
	fma.rn.f32 	%f52, %f51, 0fBBBB989D, 0f3F000000;
	cvt.sat.f32.f32 	%f53, %f52;
	mov.f32 	%f54, 0f4B400001;
	mov.f32 	%f55, 0f437C0000;
	fma.rm.f32 	%f56, %f53, %f55, %f54;
	add.f32 	%f57, %f56, 0fCB40007F;
	neg.f32 	%f58, %f57;
	fma.rn.f32 	%f59, %f51, 0fBFB8AA3B, %f58;
	fma.rn.f32 	%f60, %f51, 0fB2A57060, %f59;
	mov.b32 	%r30, %f56;
	shl.b32 	%r31, %r30, 23;
	mov.b32 	%f61, %r31;
	ex2.approx.ftz.f32 	%f62, %f60;
	mul.f32 	%f63, %f62, %f61;
	cvt.f64.f32 	%fd13, %f63;
	add.f64 	%fd14, %fd13, 0d3FF0000000000000;
	rcp.rn.f64 	%fd15, %fd14;
	cvt.rn.f32.f64 	%f64, %fd15;
	add.s64 	%rd17, %rd1, %rd15;
	st.global.f32 	[%rd17], %f64;
	mul.wide.s32 	%rd18, %r2, 4;
	add.s64 	%rd19, %rd16, %rd18;
	ld.global.f32 	%f65, [%rd19];
	fma.rn.f32 	%f66, %f65, 0fBBBB989D, 0f3F000000;
	cvt.sat.f32.f32 	%f67, %f66;
	fma.rm.f32 	%f68, %f67, %f55, %f54;
	add.f32 	%f69, %f68, 0fCB40007F;
	neg.f32 	%f70, %f69;
	fma.rn.f32 	%f71, %f65, 0fBFB8AA3B, %f70;
	fma.rn.f32 	%f72, %f65, 0fB2A57060, %f71;
	mov.b32 	%r32, %f68;
	shl.b32 	%r33, %r32, 23;
	mov.b32 	%f73, %r33;
	ex2.approx.ftz.f32 	%f74, %f72;
	mul.f32 	%f75, %f74, %f73;
	cvt.f64.f32 	%fd16, %f75;
	add.f64 	%fd17, %fd16, 0d3FF0000000000000;
	rcp.rn.f64 	%fd18, %fd17;
	cvt.rn.f32.f64 	%f76, %fd18;
	add.s64 	%rd20, %rd17, %rd18;
	st.global.f32 	[%rd20], %f76;
	add.s32 	%r41, %r41, 2;
$L__BB5_7:
	and.b32  	%r34, %r14, 1;
	setp.eq.b32 	%p8, %r34, 1;
	not.pred 	%p9, %p8;
	@%p9 bra 	$L__BB5_9;
	mad.lo.s32 	%r35, %r2, %r41, %r1;
	mul.wide.s32 	%rd21, %r35, 4;
	add.s64 	%rd22, %rd2, %rd21;
	ld.global.f32 	%f77, [%rd22];
	fma.rn.f32 	%f78, %f77, 0fBBBB989D, 0f3F000000;
	cvt.sat.f32.f32 	%f79, %f78;
	mov.f32 	%f80, 0f4B400001;
	mov.f32 	%f81, 0f437C0000;
	fma.rm.f32 	%f82, %f79, %f81, %f80;
	add.f32 	%f83, %f82, 0fCB40007F;
	neg.f32 	%f84, %f83;
	fma.rn.f32 	%f85, %f77, 0fBFB8AA3B, %f84;
	fma.rn.f32 	%f86, %f77, 0fB2A57060, %f85;
	mov.b32 	%r36, %f82;
	shl.b32 	%r37, %r36, 23;
	mov.b32 	%f87, %r37;
	ex2.approx.ftz.f32 	%f88, %f86;
	mul.f32 	%f89, %f88, %f87;
	cvt.f64.f32 	%fd19, %f89;
	add.f64 	%fd20, %fd19, 0d3FF0000000000000;
	rcp.rn.f64 	%fd21, %fd20;
	cvt.rn.f32.f64 	%f90, %fd21;
	add.s64 	%rd23, %rd1, %rd21;
	st.global.f32 	[%rd23], %f90;
$L__BB5_9:
	ret;

}
	// .globl	_Z16selectCandidatesPfS_fiPi
.visible .entry _Z16selectCandidatesPfS_fiPi(
	.param .u64 .ptr .align 1 _Z16selectCandidatesPfS_fiPi_param_0,
	.param .u64 .ptr .align 1 _Z16selectCandidatesPfS_fiPi_param_1,
	.param .f32 _Z16selectCandidatesPfS_fiPi_param_2,
	.param .u32 _Z16selectCandidatesPfS_fiPi_param_3,
	.param .u64 .ptr .align 1 _Z16selectCandidatesPfS_fiPi_param_4
)
{
	.local .align 16 .b8 	__local_depot6[16];
	.reg .b64 	%SP;
	.reg .b64 	%SPL;
	.reg .pred 	%p<2>;
	.reg .b32 	%r<9>;
	.reg .b32 	%f<3>;
	.reg .b64 	%rd<15>;

	mov.u64 	%SPL, __local_depot6;
	cvta.local.u64 	%SP, %SPL;
	ld.param.u64 	%rd3, [_Z16selectCandidatesPfS_fiPi_param_0];
	ld.param.u64 	%rd1, [_Z16selectCandidatesPfS_fiPi_param_1];
	ld.param.f32 	%f2, [_Z16selectCandidatesPfS_fiPi_param_2];
	ld.param.u64 	%rd2, [_Z16selectCandidatesPfS_fiPi_param_4];
	cvta.to.global.u64 	%rd4, %rd3;
	mov.u32 	%r1, %tid.x;
	mov.u32 	%r2, %ctaid.x;
	add.s32 	%r3, %r1, %r2;
	mul.wide.s32 	%rd5, %r3, 4;
	add.s64 	%rd6, %rd4, %rd5;
	ld.global.f32 	%f1, [%rd6];
	setp.leu.f32 	%p1, %f1, %f2;
	@%p1 bra 	$L__BB6_2;
	add.u64 	%rd7, %SP, 0;
	add.u64 	%rd8, %SPL, 0;
	cvta.to.global.u64 	%rd9, %rd2;
	cvta.to.global.u64 	%rd10, %rd1;
	atom.global.add.u32 	%r4, [%rd9], 1;
	mov.b32 	%r5, 1;
	st.local.u32 	[%rd8], %r5;
	st.local.u64 	[%rd8+8], %rd2;
	mov.u64 	%rd11, $str$2;
	cvta.global.u64 	%rd12, %rd11;
	{ // callseq 2, 0
	.param .b64 param0;
	st.param.b64 	[param0], %rd12;
	.param .b64 param1;
	st.param.b64 	[param1], %rd7;
	.param .b32 retval0;
	call.uni (retval0), 
	vprintf, 
	(
	param0, 
	param1
	);
	ld.param.b32 	%r6, [retval0];
	} // callseq 2
	ld.global.u32 	%r8, [%rd9];
	mul.wide.s32 	%rd13, %r8, 4;
	add.s64 	%rd14, %rd10, %rd13;
	st.global.f32 	[%rd14], %f1;
$L__BB6_2:
	ret;

}


// ===== COMPILED SASS (sm_100) =====

	.target	sm_100

	.elftype	@"ET_EXEC"


//--------------------- .note.nv.tkinfo           --------------------------
	.section	.note.nv.tkinfo,"",@"SHT_NOTE"
	.sectionflags	@"SHF_NOTE_NV_TKINFO"
	.tkinfo
        /*0018*/ 	.word	0x00000002
        /*0030*/ 	.string	""
        /*0030*/ 	.string	"ptxas"
        /*0030*/ 	.string	"Cuda compilation tools, release 13.0, V13.0.88"
        /*0030*/ 	.string	"Build cuda_13.0.r13.0/compiler.36424714_0"
        /*0030*/ 	.string	"-arch sm_100 -m 64 "



//--------------------- .note.nv.cuinfo           --------------------------
	.section	.note.nv.cuinfo,"",@"SHT_NOTE"
	.sectionflags	@"SHF_NOTE_NV_CUINFO"
        /*0018*/ 	.short	0x0002
        /*001a*/ 	.short	0x0064
        /*001c*/ 	.short	0x0082
	.zero		2


//--------------------- .nv.info                  --------------------------
	.section	.nv.info,"",@"SHT_CUDA_INFO"
	.align	4


	//----- nvinfo : EIATTR_REGCOUNT
	.align		4
        /*0000*/ 	.byte	0x04, 0x2f
        /*0002*/ 	.short	(.L_4 - .L_3)
	.align		4
.L_3:
        /*0004*/ 	.word	index@(_Z3addiPfS_)
        /*0008*/ 	.word	0x00000012


	//----- nvinfo : EIATTR_FRAME_SIZE
	.align		4
.L_4:
        /*000c*/ 	.byte	0x04, 0x11
        /*000e*/ 	.short	(.L_6 - .L_5)
	.align		4
.L_5:
        /*0010*/ 	.word	index@(_Z3addiPfS_)
        /*0014*/ 	.word	0x00000000


	//----- nvinfo : EIATTR_REGCOUNT
	.align		4
.L_6:
        /*0018*/ 	.byte	0x04, 0x2f
        /*001a*/ 	.short	(.L_8 - .L_7)
	.align		4
.L_7:
        /*001c*/ 	.word	index@(_Z7sigmoidiPfS_)
        /*0020*/ 	.word	0x00000014


	//----- nvinfo : EIATTR_FRAME_SIZE
	.align		4
.L_8:
        /*0024*/ 	.byte	0x04, 0x11
        /*0026*/ 	.short	(.L_10 - .L_9)
	.align		4
.L_9:
        /*0028*/ 	.word	index@($__internal_1_$__cuda_sm20_rcp_rn_f32_slowpath)
        /*002c*/ 	.word	0x00000000


	//----- nvinfo : EIATTR_FRAME_SIZE
	.align		4
.L_10:
        /*0030*/ 	.byte	0x04, 0x11
        /*0032*/ 	.short	(.L_12 - .L_11)
	.align		4
.L_11:
        /*0034*/ 	.word	index@(_Z7sigmoidiPfS_)
        /*0038*/ 	.word	0x00000000


	//----- nvinfo : EIATTR_REGCOUNT
	.align		4
.L_12:
        /*003c*/ 	.byte	0x04, 0x2f
        /*003e*/ 	.short	(.L_14 - .L_13)
	.align		4
.L_13:
        /*0040*/ 	.word	index@(_Z10testKernelPiS_)
        /*0044*/ 	.word	0x00000018


	//----- nvinfo : EIATTR_FRAME_SIZE
	.align		4
.L_14:
        /*0048*/ 	.byte	0x04, 0x11
        /*004a*/ 	.short	(.L_16 - .L_15)
	.align		4
.L_15:
        /*004c*/ 	.word	index@(_Z10testKernelPiS_)
        /*0050*/ 	.word	0x00000008


	//----- nvinfo : EIATTR_REGCOUNT
	.align		4
.L_16:
        /*0054*/ 	.byte	0x04, 0x2f
        /*0056*/ 	.short	(.L_18 - .L_17)
	.align		4
.L_17:
        /*0058*/ 	.word	index@(_Z16printThreadIndexv)
        /*005c*/ 	.word	0x00000018


	//----- nvinfo : EIATTR_FRAME_SIZE
	.align		4
.L_18:
        /*0060*/ 	.byte	0x04, 0x11
        /*0062*/ 	.short	(.L_20 - .L_19)
	.align		4
.L_19:
        /*0064*/ 	.word	index@(_Z16printThreadIndexv)
        /*0068*/ 	.word	0x00000020


	//----- nvinfo : EIATTR_REGCOUNT
	.align		4
.L_20:
        /*006c*/ 	.byte	0x04, 0x2f
        /*006e*/ 	.short	(.L_22 - .L_21)
	.align		4
.L_21:
        /*0070*/ 	.word	index@(_Z9thresholdiPfS_)
        /*0074*/ 	.word	0x00000012


	//----- nvinfo : EIATTR_FRAME_SIZE
	.align		4
.L_22:
        /*0078*/ 	.byte	0x04, 0x11
        /*007a*/ 	.short	(.L_24 - .L_23)
	.align		4
.L_23:
        /*007c*/ 	.word	index@(_Z9thresholdiPfS_)
        /*0080*/ 	.word	0x00000000


	//----- nvinfo : EIATTR_REGCOUNT
	.align		4
.L_24:
        /*0084*/ 	.byte	0x04, 0x2f
        /*0086*/ 	.short	(.L_26 - .L_25)
	.align		4
.L_25:
        /*0088*/ 	.word	index@(_Z12matrixKernelPfS_iii)
        /*008c*/ 	.word	0x0000001c


	//----- nvinfo : EIATTR_FRAME_SIZE
	.align		4
.L_26:
        /*0090*/ 	.byte	0x04, 0x11
        /*0092*/ 	.short	(.L_28 - .L_27)
	.align		4
.L_27:
        /*0094*/ 	.word	index@($__internal_0_$__cuda_sm20_dblrcp_rn_slowpath_v3)
        /*0098*/ 	.word	0x00000000


	//----- nvinfo : EIATTR_FRAME_SIZE
	.align		4
.L_28:
        /*009c*/ 	.byte	0x04, 0x11
        /*009e*/ 	.short	(.L_30 - .L_29)
	.align		4
.L_29:
        /*00a0*/ 	.word	index@(_Z12matrixKernelPfS_iii)
        /*00a4*/ 	.word	0x00000000


	//----- nvinfo : EIATTR_REGCOUNT
	.align		4
.L_30:
        /*00a8*/ 	.byte	0x04, 0x2f
        /*00aa*/ 	.short	(.L_32 - .L_31)
	.align		4
.L_31:
        /*00ac*/ 	.word	index@(_Z16selectCandidatesPfS_fiPi)
        /*00b0*/ 	.word	0x00000018


	//----- nvinfo : EIATTR_FRAME_SIZE
	.align		4
.L_32:
        /*00b4*/ 	.byte	0x04, 0x11
        /*00b6*/ 	.short	(.L_34 - .L_33)
	.align		4
.L_33:
        /*00b8*/ 	.word	index@(_Z16selectCandidatesPfS_fiPi)
        /*00bc*/ 	.word	0x00000010


	//----- nvinfo : EIATTR_MIN_STACK_SIZE
	.align		4
.L_34:
        /*00c0*/ 	.byte	0x04, 0x12
        /*00c2*/ 	.short	(.L_36 - .L_35)
	.align		4
.L_35:
        /*00c4*/ 	.word	index@(_Z16selectCandidatesPfS_fiPi)
        /*00c8*/ 	.word	0x00000010


	//----- nvinfo : EIATTR_MIN_STACK_SIZE
	.align		4
.L_36:
        /*00cc*/ 	.byte	0x04, 0x12
        /*00ce*/ 	.short	(.L_38 - .L_37)
	.align		4
.L_37:
        /*00d0*/ 	.word	index@(_Z12matrixKernelPfS_iii)
        /*00d4*/ 	.word	0x00000000


	//----- nvinfo : EIATTR_MIN_STACK_SIZE
	.align		4
.L_38:
        /*00d8*/ 	.byte	0x04, 0x12
        /*00da*/ 	.short	(.L_40 - .L_39)
	.align		4
.L_39:
        /*00dc*/ 	.word	index@(_Z9thresholdiPfS_)
        /*00e0*/ 	.word	0x00000000


	//----- nvinfo : EIATTR_MIN_STACK_SIZE
	.align		4
.L_40:
        /*00e4*/ 	.byte	0x04, 0x12
        /*00e6*/ 	.short	(.L_42 - .L_41)
	.align		4
.L_41:
        /*00e8*/ 	.word	index@(_Z16printThreadIndexv)
        /*00ec*/ 	.word	0x00000020


	//----- nvinfo : EIATTR_MIN_STACK_SIZE
	.align		4
.L_42:
        /*00f0*/ 	.byte	0x04, 0x12
        /*00f2*/ 	.short	(.L_44 - .L_43)
	.align		4
.L_43:
        /*00f4*/ 	.word	index@(_Z10testKernelPiS_)
        /*00f8*/ 	.word	0x00000008


	//----- nvinfo : EIATTR_MIN_STACK_SIZE
	.align		4
.L_44:
        /*00fc*/ 	.byte	0x04, 0x12
        /*00fe*/ 	.short	(.L_46 - .L_45)
	.align		4
.L_45:
        /*0100*/ 	.word	index@(_Z7sigmoidiPfS_)
        /*0104*/ 	.word	0x00000000


	//----- nvinfo : EIATTR_MIN_STACK_SIZE
	.align		4
.L_46:
        /*0108*/ 	.byte	0x04, 0x12
        /*010a*/ 	.short	(.L_48 - .L_47)
	.align		4
.L_47:
        /*010c*/ 	.word	index@(_Z3addiPfS_)
        /*0110*/ 	.word	0x00000000
.L_48:


//--------------------- .nv.compat                --------------------------
	.section	.nv.compat,"",@"SHT_CUDA_COMPAT_INFO"
	.align	4
        /*0000*/ 	.byte	0x02, 0x09, 0x00, 0x00, 0x02, 0x02, 0x01, 0x00, 0x02, 0x05, 0x05, 0x00, 0x03, 0x07, 0x01, 0x01
        /*0010*/ 	.byte	0x02, 0x03, 0x00, 0x00, 0x02, 0x06, 0x01, 0x00, 0x04, 0x0b, 0x08, 0x00, 0x01, 0x00, 0x00, 0x00
        /*0020*/ 	.byte	0x00, 0x00, 0x00, 0x00


//--------------------- .nv.info._Z16selectCandidatesPfS_fiPi --------------------------
	.section	.nv.info._Z16selectCandidatesPfS_fiPi,"",@"SHT_CUDA_INFO"
	.sectionflags	@""
	.align	4


	//----- nvinfo : EIATTR_CUDA_API_VERSION
	.align		4
        /*0000*/ 	.byte	0x04, 0x37
        /*0002*/ 	.short	(.L_50 - .L_49)
.L_49:
        /*0004*/ 	.word	0x00000082


	//----- nvinfo : EIATTR_KPARAM_INFO
	.align		4
.L_50:
        /*0008*/ 	.byte	0x04, 0x17
        /*000a*/ 	.short	(.L_52 - .L_51)
.L_51:
        /*000c*/ 	.word	0x00000000
        /*0010*/ 	.short	0x0004
        /*0012*/ 	.short	0x0018
        /*0014*/ 	.byte	0x00, 0xf5, 0x21, 0x00


	//----- nvinfo : EIATTR_KPARAM_INFO
	.align		4
.L_52:
        /*0018*/ 	.byte	0x04, 0x17
        /*001a*/ 	.short	(.L_54 - .L_53)
.L_53:
        /*001c*/ 	.word	0x00000000
        /*0020*/ 	.short	0x0003
        /*0022*/ 	.short	0x0014
        /*0024*/ 	.byte	0x00, 0xf0, 0x11, 0x00


	//----- nvinfo : EIATTR_KPARAM_INFO
	.align		4
.L_54:
        /*0028*/ 	.byte	0x04, 0x17
        /*002a*/ 	.short	(.L_56 - .L_55)
.L_55:
        /*002c*/ 	.word	0x00000000
        /*0030*/ 	.short	0x0002
        /*0032*/ 	.short	0x0010
        /*0034*/ 	.byte	0x00, 0xf0, 0x11, 0x00


	//----- nvinfo : EIATTR_KPARAM_INFO
	.align		4
.L_56:
        /*0038*/ 	.byte	0x04, 0x17
        /*003a*/ 	.short	(.L_58 - .L_57)
.L_57:
        /*003c*/ 	.word	0x00000000
        /*0040*/ 	.short	0x0001
        /*0042*/ 	.short	0x0008
        /*0044*/ 	.byte	0x00, 0xf5, 0x21, 0x00


	//----- nvinfo : EIATTR_KPARAM_INFO
	.align		4
.L_58:
        /*0048*/ 	.byte	0x04, 0x17
        /*004a*/ 	.short	(.L_60 - .L_59)
.L_59:
        /*004c*/ 	.word	0x00000000
        /*0050*/ 	.short	0x0000
        /*0052*/ 	.short	0x0000
        /*0054*/ 	.byte	0x00, 0xf5, 0x21, 0x00


	//----- nvinfo : EIATTR_SPARSE_MMA_MASK
	.align		4
.L_60:
        /*0058*/ 	.byte	0x03, 0x50
        /*005a*/ 	.short	0x0000


	//----- nvinfo : EIATTR_MAXREG_COUNT
	.align		4
        /*005c*/ 	.byte	0x03, 0x1b
        /*005e*/ 	.short	0x00ff


	//----- nvinfo : EIATTR_EXTERNS
	.align		4
        /*0060*/ 	.byte	0x04, 0x0f
        /*0062*/ 	.short	(.L_62 - .L_61)


	//   ....[0]....
	.align		4
.L_61:
        /*0064*/ 	.word	index@(vprintf)


	//----- nvinfo : EIATTR_MERCURY_ISA_VERSION
	.align		4
.L_62:
        /*0068*/ 	.byte	0x03, 0x5f
        /*006a*/ 	.short	0x0101


	//----- nvinfo : EIATTR_INT_WARP_WIDE_INSTR_OFFSETS
	.align		4
        /*006c*/ 	.byte	0x04, 0x31
        /*006e*/ 	.short	(.L_64 - .L_63)


	//   ....[0]....
.L_63:
        /*0070*/ 	.word	0x00000120


	//----- nvinfo : EIATTR_VRC_CTA_INIT_COUNT
	.align		4
.L_64:
        /*0074*/ 	.byte	0x02, 0x4a
	.zero		1
	.zero		1


	//----- nvinfo : EIATTR_SYSCALL_OFFSETS
	.align		4
        /*0078*/ 	.byte	0x04, 0x46
        /*007a*/ 	.short	(.L_66 - .L_65)


	//   ....[0]....
.L_65:
        /*007c*/ 	.word	0x00000210


	//----- nvinfo : EIATTR_EXIT_INSTR_OFFSETS
	.align		4
.L_66:
        /*0080*/ 	.byte	0x04, 0x1c
        /*0082*/ 	.short	(.L_68 - .L_67)


	//   ....[0]....
.L_67:
        /*0084*/ 	.word	0x000000f0


	//   ....[1]....
        /*0088*/ 	.word	0x00000270


	//----- nvinfo : EIATTR_CRS_STACK_SIZE
	.align		4
.L_68:
        /*008c*/ 	.byte	0x04, 0x1e
        /*008e*/ 	.short	(.L_70 - .L_69)
.L_69:
        /*0090*/ 	.word	0x00000000


	//----- nvinfo : EIATTR_CBANK_PARAM_SIZE
	.align		4
.L_70:
        /*0094*/ 	.byte	0x03, 0x19
        /*0096*/ 	.short	0x0020


	//----- nvinfo : EIATTR_PARAM_CBANK
	.align		4
        /*0098*/ 	.byte	0x04, 0x0a
        /*009a*/ 	.short	(.L_72 - .L_71)
	.align		4
.L_71:
        /*009c*/ 	.word	index@(.nv.constant0._Z16selectCandidatesPfS_fiPi)
        /*00a0*/ 	.short	0x0380
        /*00a2*/ 	.short	0x0020


	//----- nvinfo : EIATTR_SW_WAR
	.align		4
.L_72:
        /*00a4*/ 	.byte	0x04, 0x36
        /*00a6*/ 	.short	(.L_74 - .L_73)
.L_73:
        /*00a8*/ 	.word	0x00000008
.L_74:


//--------------------- .nv.info._Z12matrixKernelPfS_iii --------------------------
	.section	.nv.info._Z12matrixKernelPfS_iii,"",@"SHT_CUDA_INFO"
	.sectionflags	@""
	.align	4


	//----- nvinfo : EIATTR_CUDA_API_VERSION
	.align		4
        /*0000*/ 	.byte	0x04, 0x37
        /*0002*/ 	.short	(.L_76 - .L_75)
.L_75:
        /*0004*/ 	.word	0x00000082


	//----- nvinfo : EIATTR_KPARAM_INFO
	.align		4
.L_76:
        /*0008*/ 	.byte	0x04, 0x17
        /*000a*/ 	.short	(.L_78 - .L_77)
.L_77:
        /*000c*/ 	.word	0x00000000
        /*0010*/ 	.short	0x0004
        /*0012*/ 	.short	0x0018
        /*0014*/ 	.byte	0x00, 0xf0, 0x11, 0x00


	//----- nvinfo : EIATTR_KPARAM_INFO
	.align		4
.L_78:
        /*0018*/ 	.byte	0x04, 0x17
        /*001a*/ 	.short	(.L_80 - .L_79)
.L_79:
        /*001c*/ 	.word	0x00000000
        /*0020*/ 	.short	0x0003
        /*0022*/ 	.short	0x0014
        /*0024*/ 	.byte	0x00, 0xf0, 0x11, 0x00


	//----- nvinfo : EIATTR_KPARAM_INFO
	.align		4
.L_80:
        /*0028*/ 	.byte	0x04, 0x17
        /*002a*/ 	.short	(.L_82 - .L_81)
.L_81:
        /*002c*/ 	.word	0x00000000
        /*0030*/ 	.short	0x0002
        /*0032*/ 	.short	0x0010
        /*0034*/ 	.byte	0x00, 0xf0, 0x11, 0x00


	//----- nvinfo : EIATTR_KPARAM_INFO
	.align		4
.L_82:
        /*0038*/ 	.byte	0x04, 0x17
        /*003a*/ 	.short	(.L_84 - .L_83)
.L_83:
        /*003c*/ 	.word	0x00000000
        /*0040*/ 	.short	0x0001
        /*0042*/ 	.short	0x0008
        /*0044*/ 	.byte	0x00, 0xf5, 0x21, 0x00


	//----- nvinfo : EIATTR_KPARAM_INFO
	.align		4
.L_84:
        /*0048*/ 	.byte	0x04, 0x17
        /*004a*/ 	.short	(.L_86 - .L_85)
.L_85:
        /*004c*/ 	.word	0x00000000
        /*0050*/ 	.short	0x0000
        /*0052*/ 	.short	0x0000
        /*0054*/ 	.byte	0x00, 0xf5, 0x21, 0x00


	//----- nvinfo : EIATTR_SPARSE_MMA_MASK
	.align		4
.L_86:
        /*0058*/ 	.byte	0x03, 0x50
        /*005a*/ 	.short	0x0000


	//----- nvinfo : EIATTR_MAXREG_COUNT
	.align		4
        /*005c*/ 	.byte	0x03, 0x1b
        /*005e*/ 	.short	0x00ff


	//----- nvinfo : EIATTR_MERCURY_ISA_VERSION
	.align		4
        /*0060*/ 	.byte	0x03, 0x5f
        /*0062*/ 	.short	0x0101


	//----- nvinfo : EIATTR_VRC_CTA_INIT_COUNT
	.align		4
        /*0064*/ 	.byte	0x02, 0x4a
	.zero		1
	.zero		1


	//----- nvinfo : EIATTR_EXIT_INSTR_OFFSETS
	.align		4
        /*0068*/ 	.byte	0x04, 0x1c
        /*006a*/ 	.short	(.L_88 - .L_87)


	//   ....[0]....
.L_87:
        /*006c*/ 	.word	0x000000a0


	//   ....[1]....
        /*0070*/ 	.word	0x000009a0


	//   ....[2]....
        /*0074*/ 	.word	0x00000e80


	//   ....[3]....
        /*0078*/ 	.word	0x000010c0


	//----- nvinfo : EIATTR_CRS_STACK_SIZE
	.align		4
.L_88:
        /*007c*/ 	.byte	0x04, 0x1e
        /*007e*/ 	.short	(.L_90 - .L_89)
.L_89:
        /*0080*/ 	.word	0x00000000


	//----- nvinfo : EIATTR_CBANK_PARAM_SIZE
	.align		4
.L_90:
        /*0084*/ 	.byte	0x03, 0x19
        /*0086*/ 	.short	0x001c


	//----- nvinfo : EIATTR_PARAM_CBANK
	.align		4
        /*0088*/ 	.byte	0x04, 0x0a
        /*008a*/ 	.short	(.L_92 - .L_91)
	.align		4
.L_91:
        /*008c*/ 	.word	index@(.nv.constant0._Z12matrixKernelPfS_iii)
        /*0090*/ 	.short	0x0380
        /*0092*/ 	.short	0x001c


	//----- nvinfo : EIATTR_SW_WAR
	.align		4
.L_92:
        /*0094*/ 	.byte	0x04, 0x36
        /*0096*/ 	.short	(.L_94 - .L_93)
.L_93:
        /*0098*/ 	.word	0x00000008
.L_94:


//--------------------- .nv.info._Z9thresholdiPfS_ --------------------------
	.section	.nv.info._Z9thresholdiPfS_,"",@"SHT_CUDA_INFO"
	.sectionflags	@""
	.align	4


	//----- nvinfo : EIATTR_CUDA_API_VERSION
	.align		4
        /*0000*/ 	.byte	0x04, 0x37
        /*0002*/ 	.short	(.L_96 - .L_95)
.L_95:
        /*0004*/ 	.word	0x00000082


	//----- nvinfo : EIATTR_KPARAM_INFO
	.align		4
.L_96:
        /*0008*/ 	.byte	0x04, 0x17
        /*000a*/ 	.short	(.L_98 - .L_97)
.L_97:
        /*000c*/ 	.word	0x00000000
        /*0010*/ 	.short	0x0002
        /*0012*/ 	.short	0x0010
        /*0014*/ 	.byte	0x00, 0xf5, 0x21, 0x00


	//----- nvinfo : EIATTR_KPARAM_INFO
	.align		4
.L_98:
        /*0018*/ 	.byte	0x04, 0x17
        /*001a*/ 	.short	(.L_100 - .L_99)
.L_99:
        /*001c*/ 	.word	0x00000000
        /*0020*/ 	.short	0x0001
        /*0022*/ 	.short	0x0008
        /*0024*/ 	.byte	0x00, 0xf5, 0x21, 0x00


	//----- nvinfo : EIATTR_KPARAM_INFO
	.align		4
.L_100:
        /*0028*/ 	.byte	0x04, 0x17
        /*002a*/ 	.short	(.L_102 - .L_101)
.L_101:
        /*002c*/ 	.word	0x00000000
        /*0030*/ 	.short	0x0000
        /*0032*/ 	.short	0x0000
        /*0034*/ 	.byte	0x00, 0xf0, 0x11, 0x00


	//----- nvinfo : EIATTR_SPARSE_MMA_MASK
	.align		4
.L_102:
        /*0038*/ 	.byte	0x03, 0x50
        /*003a*/ 	.short	0x0000


	//----- nvinfo : EIATTR_MAXREG_COUNT
	.align		4
        /*003c*/ 	.byte	0x03, 0x1b
        /*003e*/ 	.short	0x00ff


	//----- nvinfo : EIATTR_MERCURY_ISA_VERSION
	.align		4
        /*0040*/ 	.byte	0x03, 0x5f
        /*0042*/ 	.short	0x0101


	//----- nvinfo : EIATTR_VRC_CTA_INIT_COUNT
	.align		4
        /*0044*/ 	.byte	0x02, 0x4a
	.zero		1
	.zero		1


	//----- nvinfo : EIATTR_EXIT_INSTR_OFFSETS
	.align		4
        /*0048*/ 	.byte	0x04, 0x1c
        /*004a*/ 	.short	(.L_104 - .L_103)


	//   ....[0]....
.L_103:
        /*004c*/ 	.word	0x00000030


	//   ....[1]....
        /*0050*/ 	.word	0x00000510


	//   ....[2]....
        /*0054*/ 	.word	0x00000730


	//   ....[3]....
        /*0058*/ 	.word	0x00000890


	//   ....[4]....
        /*005c*/ 	.word	0x00000a00


	//----- nvinfo : EIATTR_CBANK_PARAM_SIZE
	.align		4
.L_104:
        /*0060*/ 	.byte	0x03, 0x19
        /*0062*/ 	.short	0x0018


	//----- nvinfo : EIATTR_PARAM_CBANK
	.align		4
        /*0064*/ 	.byte	0x04, 0x0a
        /*0066*/ 	.short	(.L_106 - .L_105)
	.align		4
.L_105:
        /*0068*/ 	.word	index@(.nv.constant0._Z9thresholdiPfS_)
        /*006c*/ 	.short	0x0380
        /*006e*/ 	.short	0x0018


	//----- nvinfo : EIATTR_SW_WAR
	.align		4
.L_106:
        /*0070*/ 	.byte	0x04, 0x36
        /*0072*/ 	.short	(.L_108 - .L_107)
.L_107:
        /*0074*/ 	.word	0x00000008
.L_108:


//--------------------- .nv.info._Z16printThreadIndexv --------------------------
	.section	.nv.info._Z16printThreadIndexv,"",@"SHT_CUDA_INFO"
	.sectionflags	@""
	.align	4


	//----- nvinfo : EIATTR_CUDA_API_VERSION
	.align		4
        /*0000*/ 	.byte	0x04, 0x37
        /*0002*/ 	.short	(.L_110 - .L_109)
.L_109:
        /*0004*/ 	.word	0x00000082


	//----- nvinfo : EIATTR_SPARSE_MMA_MASK
	.align		4
.L_110:
        /*0008*/ 	.byte	0x03, 0x50
        /*000a*/ 	.short	0x0000


	//----- nvinfo : EIATTR_MAXREG_COUNT
	.align		4
        /*000c*/ 	.byte	0x03, 0x1b
        /*000e*/ 	.short	0x00ff


	//----- nvinfo : EIATTR_EXTERNS
	.align		4
        /*0010*/ 	.byte	0x04, 0x0f
        /*0012*/ 	.short	(.L_112 - .L_111)


	//   ....[0]....
	.align		4
.L_111:
        /*0014*/ 	.word	index@(vprintf)


	//----- nvinfo : EIATTR_MERCURY_ISA_VERSION
	.align		4
.L_112:
        /*0018*/ 	.byte	0x03, 0x5f
        /*001a*/ 	.short	0x0101


	//----- nvinfo : EIATTR_VRC_CTA_INIT_COUNT
	.align		4
        /*001c*/ 	.byte	0x02, 0x4a
	.zero		1
	.zero		1


	//----- nvinfo : EIATTR_SYSCALL_OFFSETS
	.align		4
        /*0020*/ 	.byte	0x04, 0x46
        /*0022*/ 	.short	(.L_114 - .L_113)


	//   ....[0]....
.L_113:
        /*0024*/ 	.word	0x000001b0


	//----- nvinfo : EIATTR_EXIT_INSTR_OFFSETS
	.align		4
.L_114:
        /*0028*/ 	.byte	0x04, 0x1c
        /*002a*/ 	.short	(.L_116 - .L_115)


	//   ....[0]....
.L_115:
        /*002c*/ 	.word	0x000001c0


	//----- nvinfo : EIATTR_SW_WAR
	.align		4
.L_116:
        /*0030*/ 	.byte	0x04, 0x36
        /*0032*/ 	.short	(.L_118 - .L_117)
.L_117:
        /*0034*/ 	.word	0x00000008
.L_118:


//--------------------- .nv.info._Z10testKernelPiS_ --------------------------
	.section	.nv.info._Z10testKernelPiS_,"",@"SHT_CUDA_INFO"
	.sectionflags	@""
	.align	4


	//----- nvinfo : EIATTR_CUDA_API_VERSION
	.align		4
        /*0000*/ 	.byte	0x04, 0x37
        /*0002*/ 	.short	(.L_120 - .L_119)
.L_119:
        /*0004*/ 	.word	0x00000082


	//----- nvinfo : EIATTR_KPARAM_INFO
	.align		4
.L_120:
        /*0008*/ 	.byte	0x04, 0x17
        /*000a*/ 	.short	(.L_122 - .L_121)
.L_121:
        /*000c*/ 	.word	0x00000000
        /*0010*/ 	.short	0x0001
        /*0012*/ 	.short	0x0008
        /*0014*/ 	.byte	0x00, 0xf5, 0x21, 0x00


	//----- nvinfo : EIATTR_KPARAM_INFO
	.align		4
.L_122:
        /*0018*/ 	.byte	0x04, 0x17
        /*001a*/ 	.short	(.L_124 - .L_123)
.L_123:
        /*001c*/ 	.word	0x00000000
        /*0020*/ 	.short	0x0000
        /*0022*/ 	.short	0x0000
        /*0024*/ 	.byte	0x00, 0xf5, 0x21, 0x00


	//----- nvinfo : EIATTR_SPARSE_MMA_MASK
	.align		4
.L_124:
        /*0028*/ 	.byte	0x03, 0x50
        /*002a*/ 	.short	0x0000


	//----- nvinfo : EIATTR_MAXREG_COUNT
	.align		4
        /*002c*/ 	.byte	0x03, 0x1b
        /*002e*/ 	.short	0x00ff


	//----- nvinfo : EIATTR_EXTERNS
	.align		4
        /*0030*/ 	.byte	0x04, 0x0f
        /*0032*/ 	.short	(.L_126 - .L_125)


	//   ....[0]....
	.align		4
.L_125:
        /*0034*/ 	.word	index@(vprintf)


	//----- nvinfo : EIATTR_MERCURY_ISA_VERSION
	.align		4
.L_126:
        /*0038*/ 	.byte	0x03, 0x5f
        /*003a*/ 	.short	0x0101


	//----- nvinfo : EIATTR_VRC_CTA_INIT_COUNT
	.align		4
        /*003c*/ 	.byte	0x02, 0x4a
	.zero		1
	.zero		1


	//----- nvinfo : EIATTR_SYSCALL_OFFSETS
	.align		4
        /*0040*/ 	.byte	0x04, 0x46
        /*0042*/ 	.short	(.L_128 - .L_127)


	//   ....[0]....
.L_127:
        /*0044*/ 	.word	0x00000110


	//----- nvinfo : EIATTR_EXIT_INSTR_OFFSETS
	.align		4
.L_128:
        /*0048*/ 	.byte	0x04, 0x1c
        /*004a*/ 	.short	(.L_130 - .L_129)


	//   ....[0]....
.L_129:
        /*004c*/ 	.word	0x00000120


	//----- nvinfo : EIATTR_CBANK_PARAM_SIZE
	.align		4
.L_130:
        /*0050*/ 	.byte	0x03, 0x19
        /*0052*/ 	.short	0x0010


	//----- nvinfo : EIATTR_PARAM_CBANK
	.align		4
        /*0054*/ 	.byte	0x04, 0x0a
        /*0056*/ 	.short	(.L_132 - .L_131)
	.align		4
.L_131:
        /*0058*/ 	.word	index@(.nv.constant0._Z10testKernelPiS_)
        /*005c*/ 	.short	0x0380
        /*005e*/ 	.short	0x0010


	//----- nvinfo : EIATTR_SW_WAR
	.align		4
.L_132:
        /*0060*/ 	.byte	0x04, 0x36
        /*0062*/ 	.short	(.L_134 - .L_133)
.L_133:
        /*0064*/ 	.word	0x00000008
.L_134:


//--------------------- .nv.info._Z7sigmoidiPfS_  --------------------------
	.section	.nv.info._Z7sigmoidiPfS_,"",@"SHT_CUDA_INFO"
	.sectionflags	@""
	.align	4


	//----- nvinfo : EIATTR_CUDA_API_VERSION
	.align		4
        /*0000*/ 	.byte	0x04, 0x37
        /*0002*/ 	.short	(.L_136 - .L_135)
.L_135:
        /*0004*/ 	.word	0x00000082


	//----- nvinfo : EIATTR_KPARAM_INFO
	.align		4
.L_136:
        /*0008*/ 	.byte	0x04, 0x17
        /*000a*/ 	.short	(.L_138 - .L_137)
.L_137:
        /*000c*/ 	.word	0x00000000
        /*0010*/ 	.short	0x0002
        /*0012*/ 	.short	0x0010
        /*0014*/ 	.byte	0x00, 0xf5, 0x21, 0x00


	//----- nvinfo : EIATTR_KPARAM_INFO
	.align		4
.L_138:
        /*0018*/ 	.byte	0x04, 0x17
        /*001a*/ 	.short	(.L_140 - .L_139)
.L_139:
        /*001c*/ 	.word	0x00000000
        /*0020*/ 	.short	0x0001
        /*0022*/ 	.short	0x0008
        /*0024*/ 	.byte	0x00, 0xf5, 0x21, 0x00


	//----- nvinfo : EIATTR_KPARAM_INFO
	.align		4
.L_140:
        /*0028*/ 	.byte	0x04, 0x17
        /*002a*/ 	.short	(.L_142 - .L_141)
.L_141:
        /*002c*/ 	.word	0x00000000
        /*0030*/ 	.short	0x0000
        /*0032*/ 	.short	0x0000
        /*0034*/ 	.byte	0x00, 0xf0, 0x11, 0x00


	//----- nvinfo : EIATTR_SPARSE_MMA_MASK
	.align		4
.L_142:
        /*0038*/ 	.byte	0x03, 0x50
        /*003a*/ 	.short	0x0000


	//----- nvinfo : EIATTR_MAXREG_COUNT
	.align		4
        /*003c*/ 	.byte	0x03, 0x1b
        /*003e*/ 	.short	0x00ff


	//----- nvinfo : EIATTR_MERCURY_ISA_VERSION
	.align		4
        /*0040*/ 	.byte	0x03, 0x5f
        /*0042*/ 	.short	0x0101


	//----- nvinfo : EIATTR_VRC_CTA_INIT_COUNT
	.align		4
        /*0044*/ 	.byte	0x02, 0x4a
	.zero		1
	.zero		1


	//----- nvinfo : EIATTR_EXIT_INSTR_OFFSETS
	.align		4
        /*0048*/ 	.byte	0x04, 0x1c
        /*004a*/ 	.short	(.L_144 - .L_143)


	//   ....[0]....
.L_143:
        /*004c*/ 	.word	0x00000030


	//   ....[1]....
        /*0050*/ 	.word	0x00000e70


	//   ....[2]....
        /*0054*/ 	.word	0x00001560


	//   ....[3]....
        /*0058*/ 	.word	0x00001930


	//   ....[4]....
        /*005c*/ 	.word	0x00001b10


	//----- nvinfo : EIATTR_CRS_STACK_SIZE
	.align		4
.L_144:
        /*0060*/ 	.byte	0x04, 0x1e
        /*0062*/ 	.short	(.L_146 - .L_145)
.L_145:
        /*0064*/ 	.word	0x00000000


	//----- nvinfo : EIATTR_CBANK_PARAM_SIZE
	.align		4
.L_146:
        /*0068*/ 	.byte	0x03, 0x19
        /*006a*/ 	.short	0x0018


	//----- nvinfo : EIATTR_PARAM_CBANK
	.align		4
        /*006c*/ 	.byte	0x04, 0x0a
        /*006e*/ 	.short	(.L_148 - .L_147)
	.align		4
.L_147:
        /*0070*/ 	.word	index@(.nv.constant0._Z7sigmoidiPfS_)
        /*0074*/ 	.short	0x0380
        /*0076*/ 	.short	0x0018


	//----- nvinfo : EIATTR_SW_WAR
	.align		4
.L_148:
        /*0078*/ 	.byte	0x04, 0x36
        /*007a*/ 	.short	(.L_150 - .L_149)
.L_149:
        /*007c*/ 	.word	0x00000008
.L_150:


//--------------------- .nv.info._Z3addiPfS_      --------------------------
	.section	.nv.info._Z3addiPfS_,"",@"SHT_CUDA_INFO"
	.sectionflags	@""
	.align	4


	//----- nvinfo : EIATTR_CUDA_API_VERSION
	.align		4
        /*0000*/ 	.byte	0x04, 0x37
        /*0002*/ 	.short	(.L_152 - .L_151)
.L_151:
        /*0004*/ 	.word	0x00000082


	//----- nvinfo : EIATTR_KPARAM_INFO
	.align		4
.L_152:
        /*0008*/ 	.byte	0x04, 0x17
        /*000a*/ 	.short	(.L_154 - .L_153)
.L_153:
        /*000c*/ 	.word	0x00000000
        /*0010*/ 	.short	0x0002
        /*0012*/ 	.short	0x0010
        /*0014*/ 	.byte	0x00, 0xf5, 0x21, 0x00


	//----- nvinfo : EIATTR_KPARAM_INFO
	.align		4
.L_154:
        /*0018*/ 	.byte	0x04, 0x17
        /*001a*/ 	.short	(.L_156 - .L_155)
.L_155:
        /*001c*/ 	.word	0x00000000
        /*0020*/ 	.short	0x0001
        /*0022*/ 	.short	0x0008
        /*0024*/ 	.byte	0x00, 0xf5, 0x21, 0x00


	//----- nvinfo : EIATTR_KPARAM_INFO
	.align		4
.L_156:
        /*0028*/ 	.byte	0x04, 0x17
        /*002a*/ 	.short	(.L_158 - .L_157)
.L_157:
        /*002c*/ 	.word	0x00000000
        /*0030*/ 	.short	0x0000
        /*0032*/ 	.short	0x0000
        /*0034*/ 	.byte	0x00, 0xf0, 0x11, 0x00


	//----- nvinfo : EIATTR_SPARSE_MMA_MASK
	.align		4
.L_158:
        /*0038*/ 	.byte	0x03, 0x50
        /*003a*/ 	.short	0x0000


	//----- nvinfo : EIATTR_MAXREG_COUNT
	.align		4
        /*003c*/ 	.byte	0x03, 0x1b
        /*003e*/ 	.short	0x00ff


	//----- nvinfo : EIATTR_MERCURY_ISA_VERSION
	.align		4
        /*0040*/ 	.byte	0x03, 0x5f
        /*0042*/ 	.short	0x0101


	//----- nvinfo : EIATTR_VRC_CTA_INIT_COUNT
	.align		4
        /*0044*/ 	.byte	0x02, 0x4a
	.zero		1
	.zero		1


	//----- nvinfo : EIATTR_EXIT_INSTR_OFFSETS
	.align		4
        /*0048*/ 	.byte	0x04, 0x1c
        /*004a*/ 	.short	(.L_160 - .L_159)


	//   ....[0]....
.L_159:
        /*004c*/ 	.word	0x00000030


	//   ....[1]....
        /*0050*/ 	.word	0x00000600


	//   ....[2]....
        /*0054*/ 	.word	0x000008a0


	//   ....[3]....
        /*0058*/ 	.word	0x00000a40


	//   ....[4]....
        /*005c*/ 	.word	0x00000b90


	//----- nvinfo : EIATTR_CBANK_PARAM_SIZE
	.align		4
.L_160:
        /*0060*/ 	.byte	0x03, 0x19
        /*0062*/ 	.short	0x0018


	//----- nvinfo : EIATTR_PARAM_CBANK
	.align		4
        /*0064*/ 	.byte	0x04, 0x0a
        /*0066*/ 	.short	(.L_162 - .L_161)
	.align		4
.L_161:
        /*0068*/ 	.word	index@(.nv.constant0._Z3addiPfS_)
        /*006c*/ 	.short	0x0380
        /*006e*/ 	.short	0x0018


	//----- nvinfo : EIATTR_SW_WAR
	.align		4
.L_162:
        /*0070*/ 	.byte	0x04, 0x36
        /*0072*/ 	.short	(.L_164 - .L_163)
.L_163:
        /*0074*/ 	.word	0x00000008
.L_164:


//--------------------- .nv.callgraph             --------------------------
	.section	.nv.callgraph,"",@"SHT_CUDA_CALLGRAPH"
	.align	4
	.sectionentsize	8
	.align		4
        /*0000*/ 	.word	0x00000000
	.align		4
        /*0004*/ 	.word	0xffffffff
	.align		4
        /*0008*/ 	.word	index@(_Z16selectCandidatesPfS_fiPi)
	.align		4
        /*000c*/ 	.word	index@(vprintf)
	.align		4
        /*0010*/ 	.word	index@(_Z16printThreadIndexv)
	.align		4
        /*0014*/ 	.word	index@(vprintf)
	.align		4
        /*0018*/ 	.word	index@(_Z10testKernelPiS_)
	.align		4
        /*001c*/ 	.word	index@(vprintf)
	.align		4
        /*0020*/ 	.word	0x00000000
	.align		4
        /*0024*/ 	.word	0xfffffffe
	.align		4
        /*0028*/ 	.word	0x00000000
	.align		4
        /*002c*/ 	.word	0xfffffffd
	.align		4
        /*0030*/ 	.word	0x00000000
	.align		4
        /*0034*/ 	.word	0xfffffffc


//--------------------- .nv.constant4             --------------------------
	.section	.nv.constant4,"a",@progbits
	.align	8
	.align		8
.nv.constant4:
        /*0000*/ 	.dword	vprintf
	.align		8
        /*0008*/ 	.dword	$str
	.align		8
        /*0010*/ 	.dword	$str$1
	.align		8
        /*0018*/ 	.dword	$str$2


//--------------------- .text._Z16selectCandidatesPfS_fiPi --------------------------
	.section	.text._Z16selectCandidatesPfS_fiPi,"ax",@progbits
	.align	128
        .global         _Z16selectCandidatesPfS_fiPi
        .type           _Z16selectCandidatesPfS_fiPi,@function
        .size           _Z16selectCandidatesPfS_fiPi,(.L_x_80 - _Z16selectCandidatesPfS_fiPi)
        .other          _Z16selectCandidatesPfS_fiPi,@"STO_CUDA_ENTRY STV_DEFAULT"
_Z16selectCandidatesPfS_fiPi:
.text._Z16selectCandidatesPfS_fiPi:
[----:B------:R-:W0:Y:S01]  /*0000*/  LDC R1, c[0x0][0x37c] ;  /* 0x0000df00ff017b82 */ /* 0x000e220000000800 */
[----:B------:R-:W1:Y:S07]  /*0010*/  S2R R3, SR_TID.X ;  /* 0x0000000000037919 */ /* 0x000e6e0000002100 */
[----:B------:R-:W1:Y:S01]  /*0020*/  S2UR UR4, SR_CTAID.X ;  /* 0x00000000000479c3 */ /* 0x000e620000002500 */
[----:B------:R-:W2:Y:S01]  /*0030*/  LDCU.64 UR36, c[0x0][0x358] ;  /* 0x00006b00ff2477ac */ /* 0x000ea20008000a00 */
[----:B0-----:R-:W-:Y:S01]  /*0040*/  VIADD R1, R1, 0xfffffff0 ;  /* 0xfffffff001017836 */ /* 0x001fe20000000000 */
[----:B------:R-:W0:Y:S05]  /*0050*/  LDCU UR6, c[0x0][0x390] ;  /* 0x00007200ff0677ac */ /* 0x000e2a0008000800 */
[----:B------:R-:W3:Y:S01]  /*0060*/  LDC.64 R16, c[0x0][0x380] ;  /* 0x0000e000ff107b82 */ /* 0x000ee20000000a00 */
[----:B-1----:R-:W-:-:S04]  /*0070*/  VIADD R3, R3, UR4 ;  /* 0x0000000403037c36 */ /* 0x002fc80008000000 */
[----:B---3--:R-:W-:-:S06]  /*0080*/  IMAD.WIDE R16, R3, 0x4, R16 ;  /* 0x0000000403107825 */ /* 0x008fcc00078e0210 */
[----:B--2---:R-:W0:Y:S01]  /*0090*/  LDG.E R16, desc[UR36][R16.64] ;  /* 0x0000002410107981 */ /* 0x004e22000c1e1900 */
[----:B------:R-:W1:Y:S01]  /*00a0*/  LDCU UR4, c[0x0][0x2f8] ;  /* 0x00005f00ff0477ac */ /* 0x000e620008000800 */
[----:B------:R-:W2:Y:S01]  /*00b0*/  LDCU UR5, c[0x0][0x2fc] ;  /* 0x00005f80ff0577ac */ /* 0x000ea20008000800 */
[----:B-1----:R-:W-:-:S04]  /*00c0*/  IADD3 R6, P1, PT, R1, UR4, RZ ;  /* 0x0000000401067c10 */ /* 0x002fc8000ff3e0ff */
[----:B--2---:R-:W-:Y:S02]  /*00d0*/  IADD3.X R7, PT, PT, RZ, UR5, RZ, P1, !PT ;  /* 0x00000005ff077c10 */ /* 0x004fe40008ffe4ff */
[----:B0-----:R-:W-:-:S13]  /*00e0*/  FSETP.GT.AND P0, PT, R16, UR6, PT ;  /* 0x0000000610007c0b */ /* 0x001fda000bf04000 */
[----:B------:R-:W-:Y:S05]  /*00f0*/  @!P0 EXIT ;  /* 0x000000000000894d */ /* 0x000fea0003800000 */
[----:B------:R-:W0:Y:S01]  /*0100*/  S2R R0, SR_LANEID ;  /* 0x0000000000007919 */ /* 0x000e220000000000 */
[----:B------:R-:W1:Y:S01]  /*0110*/  LDC.64 R2, c[0x0][0x398] ;  /* 0x0000e600ff027b82 */ /* 0x000e620000000a00 */
[----:B------:R-:W-:Y:S02]  /*0120*/  VOTEU.ANY UR4, UPT, PT ;  /* 0x0000000000047886 */ /* 0x000fe400038e0100 */
[----:B------:R-:W-:Y:S02]  /*0130*/  UFLO.U32 UR5, UR4 ;  /* 0x00000004000572bd */ /* 0x000fe400080e0000 */
[----:B------:R-:W1:Y:S03]  /*0140*/  POPC R11, UR4 ;  /* 0x00000004000b7d09 */ /* 0x000e660008000000 */
[----:B------:R-:W2:Y:S01]  /*0150*/  LDC.64 R12, c[0x0][0x398] ;  /* 0x0000e600ff0c7b82 */ /* 0x000ea20000000a00 */
[----:B0-----:R-:W-:Y:S01]  /*0160*/  ISETP.EQ.U32.AND P0, PT, R0, UR5, PT ;  /* 0x0000000500007c0c */ /* 0x001fe2000bf02070 */
[----:B------:R-:W-:Y:S01]  /*0170*/  IMAD.MOV.U32 R10, RZ, RZ, 0x1 ;  /* 0x00000001ff0a7424 */ /* 0x000fe200078e00ff */
[----:B------:R-:W-:Y:S01]  /*0180*/  MOV R0, 0x0 ;  /* 0x0000000000007802 */ /* 0x000fe20000000f00 */
[----:B--2---:R0:W-:Y:S02]  /*0190*/  STL.64 [R1+0x8], R12 ;  /* 0x0000080c01007387 */ /* 0x0041e40000100a00 */
[----:B------:R-:W2:Y:S08]  /*01a0*/  LDCU.64 UR4, c[0x4][0x18] ;  /* 0x01000300ff0477ac */ /* 0x000eb00008000a00 */
[----:B-1----:R0:W-:Y:S01]  /*01b0*/  @P0 REDG.E.ADD.STRONG.GPU desc[UR36][R2.64], R11 ;  /* 0x0000000b0200098e */ /* 0x0021e2000c12e124 */
[----:B------:R0:W1:Y:S03]  /*01c0*/  LDC.64 R8, c[0x4][R0] ;  /* 0x0100000000087b82 */ /* 0x0000660000000a00 */
[----:B------:R0:W-:Y:S01]  /*01d0*/  STL [R1], R10 ;  /* 0x0000000a01007387 */ /* 0x0001e20000100800 */
[----:B--2---:R-:W-:Y:S01]  /*01e0*/  MOV R4, UR4 ;  /* 0x0000000400047c02 */ /* 0x004fe20008000f00 */
[----:B0-----:R-:W-:-:S07]  /*01f0*/  IMAD.U32 R5, RZ, RZ, UR5 ;  /* 0x00000005ff057e24 */ /* 0x001fce000f8e00ff */
[----:B------:R-:W-:-:S07]  /*0200*/  LEPC R20, `(.L_x_0) ;  /* 0x000000001014794e */ /* 0x000fce0000000000 */
[----:B-1----:R-:W-:Y:S05]  /*0210*/  CALL.ABS.NOINC R8 ;  /* 0x0000000008007343 */ /* 0x002fea0003c00000 */
.L_x_0:
[----:B------:R-:W0:Y:S08]  /*0220*/  LDC.64 R4, c[0x0][0x398] ;  /* 0x0000e600ff047b82 */ /* 0x000e300000000a00 */
[----:B------:R-:W1:Y:S01]  /*0230*/  LDC.64 R2, c[0x0][0x388] ;  /* 0x0000e200ff027b82 */ /* 0x000e620000000a00 */
[----:B0-----:R-:W1:Y:S02]  /*0240*/  LDG.E R5, desc[UR36][R4.64] ;  /* 0x0000002404057981 */ /* 0x001e64000c1e1900 */
[----:B-1----:R-:W-:-:S05]  /*0250*/  IMAD.WIDE R2, R5, 0x4, R2 ;  /* 0x0000000405027825 */ /* 0x002fca00078e0202 */
[----:B------:R-:W-:Y:S01]  /*0260*/  STG.E desc[UR36][R2.64], R16 ;  /* 0x0000001002007986 */ /* 0x000fe2000c101924 */
[----:B------:R-:W-:Y:S05]  /*0270*/  EXIT ;  /* 0x000000000000794d */ /* 0x000fea0003800000 */
.L_x_1:
[----:B------:R-:W-:-:S00]  /*0280*/  BRA `(.L_x_1) ;  /* 0xfffffffc00fc7947 */ /* 0x000fc0000383ffff */
[----:B------:R-:W-:-:S00]  /*0290*/  NOP ;  /* 0x0000000000007918 */ /* 0x000fc00000000000 */
        /* <DEDUP_REMOVED lines=14> */
.L_x_80:


//--------------------- .text._Z12matrixKernelPfS_iii --------------------------
	.section	.text._Z12matrixKernelPfS_iii,"ax",@progbits
	.align	128
        .global         _Z12matrixKernelPfS_iii
        .type           _Z12matrixKernelPfS_iii,@function
        .size           _Z12matrixKernelPfS_iii,(.L_x_78 - _Z12matrixKernelPfS_iii)
        .other          _Z12matrixKernelPfS_iii,@"STO_CUDA_ENTRY STV_DEFAULT"
_Z12matrixKernelPfS_iii:
.text._Z12matrixKernelPfS_iii:
[----:B------:R-:W-:Y:S01]  /*0000*/  LDC R1, c[0x0][0x37c] ;  /* 0x0000df00ff017b82 */ /* 0x000fe20000000800 */
[----:B------:R-:W0:Y:S07]  /*0010*/  S2R R0, SR_TID.X ;  /* 0x0000000000007919 */ /* 0x000e2e0000002100 */
[----:B------:R-:W0:Y:S01]  /*0020*/  S2UR UR4, SR_CTAID.X ;  /* 0x00000000000479c3 */ /* 0x000e220000002500 */
[----:B------:R-:W1:Y:S07]  /*0030*/  LDCU UR5, c[0x0][0x398] ;  /* 0x00007300ff0577ac */ /* 0x000e6e0008000800 */
[----:B------:R-:W0:Y:S08]  /*0040*/  LDC R5, c[0x0][0x360] ;  /* 0x0000d800ff057b82 */ /* 0x000e300000000800 */
[----:B------:R-:W1:Y:S01]  /*0050*/  LDC.64 R2, c[0x0][0x390] ;  /* 0x0000e400ff027b82 */ /* 0x000e620000000a00 */
[----:B0-----:R-:W-:-:S02]  /*0060*/  IMAD R5, R5, UR4, R0 ;  /* 0x0000000405057c24 */ /* 0x001fc4000f8e0200 */
[----:B-1----:R-:W-:Y:S01]  /*0070*/  IMAD R6, R3, UR5, RZ ;  /* 0x0000000503067c24 */ /* 0x002fe2000f8e02ff */
[----:B------:R-:W-:-:S04]  /*0080*/  ISETP.GE.AND P0, PT, R2, 0x1, PT ;  /* 0x000000010200780c */ /* 0x000fc80003f06270 */
[----:B------:R-:W-:-:S13]  /*0090*/  ISETP.GE.OR P0, PT, R5, R6, !P0 ;  /* 0x000000060500720c */ /* 0x000fda0004706670 */
[----:B------:R-:W-:Y:S05]  /*00a0*/  @P0 EXIT ;  /* 0x000000000000094d */ /* 0x000fea0003800000 */
[C---:B------:R-:W-:Y:S01]  /*00b0*/  ISETP.GE.U32.AND P0, PT, R2.reuse, 0x4, PT ;  /* 0x000000040200780c */ /* 0x040fe20003f06070 */
[----:B------:R-:W0:Y:S01]  /*00c0*/  LDCU.64 UR4, c[0x0][0x358] ;  /* 0x00006b00ff0477ac */ /* 0x000e220008000a00 */
[----:B------:R-:W-:Y:S01]  /*00d0*/  HFMA2 R3, -RZ, RZ, 0, 0 ;  /* 0x00000000ff037431 */ /* 0x000fe200000001ff */
[----:B------:R-:W-:-:S10]  /*00e0*/  LOP3.LUT R4, R2, 0x3, RZ, 0xc0, !PT ;  /* 0x0000000302047812 */ /* 0x000fd400078ec0ff */
[----:B------:R-:W-:Y:S05]  /*00f0*/  @!P0 BRA `(.L_x_2) ;  /* 0x0000000800248947 */ /* 0x000fea0003800000 */
[----:B------:R-:W1:Y:S01]  /*0100*/  LDC.64 R10, c[0x0][0x380] ;  /* 0x0000e000ff0a7b82 */ /* 0x000e620000000a00 */
[----:B------:R-:W-:Y:S02]  /*0110*/  LOP3.LUT R3, R2, 0x7ffffffc, RZ, 0xc0, !PT ;  /* 0x7ffffffc02037812 */ /* 0x000fe400078ec0ff */
[----:B------:R-:W-:-:S03]  /*0120*/  MOV R2, R5 ;  /* 0x0000000500027202 */ /* 0x000fc60000000f00 */
[----:B------:R-:W-:Y:S02]  /*0130*/  IMAD.MOV R0, RZ, RZ, -R3 ;  /* 0x000000ffff007224 */ /* 0x000fe400078e0a03 */
[----:B------:R-:W2:Y:S05]  /*0140*/  LDC.64 R8, c[0x0][0x388] ;  /* 0x0000e200ff087b82 */ /* 0x000eaa0000000a00 */
.L_x_11:
[----:B-1----:R-:W-:-:S05]  /*0150*/  IMAD.WIDE R20, R2, 0x4, R10 ;  /* 0x0000000402147825 */ /* 0x002fca00078e020a */
[----:B0--3--:R-:W3:Y:S01]  /*0160*/  LDG.E R7, desc[UR4][R20.64] ;  /* 0x0000000414077981 */ /* 0x009ee2000c1e1900 */
[----:B------:R-:W-:Y:S01]  /*0170*/  HFMA2 R13, -RZ, RZ, 3.7421875, 0 ;  /* 0x437c0000ff0d7431 */ /* 0x000fe200000001ff */
[----:B------:R-:W-:Y:S01]  /*0180*/  MOV R12, 0x3bbb989d ;  /* 0x3bbb989d000c7802 */ /* 0x000fe20000000f00 */
[----:B------:R-:W-:Y:S01]  /*0190*/  BSSY.RECONVERGENT B0, `(.L_x_3) ;  /* 0x000001a000007945 */ /* 0x000fe20003800200 */
[----:B------:R-:W-:-:S04]  /*01a0*/  IADD3 R0, PT, PT, R0, 0x4, RZ ;  /* 0x0000000400007810 */ /* 0x000fc80007ffe0ff */
[----:B------:R-:W-:Y:S01]  /*01b0*/  ISETP.NE.AND P0, PT, R0, RZ, PT ;  /* 0x000000ff0000720c */ /* 0x000fe20003f05270 */
[----:B---3--:R-:W-:-:S04]  /*01c0*/  FFMA.SAT R12, R7, -R12, 0.5 ;  /* 0x3f000000070c7423 */ /* 0x008fc8000000280c */
[----:B------:R-:W-:-:S04]  /*01d0*/  FFMA.RM R12, R12, R13, 12582913 ;  /* 0x4b4000010c0c7423 */ /* 0x000fc8000000400d */
[C---:B------:R-:W-:Y:S01]  /*01e0*/  FADD R14, R12.reuse, -12583039 ;  /* 0xcb40007f0c0e7421 */ /* 0x040fe20000000000 */
[----:B------:R-:W-:-:S03]  /*01f0*/  IMAD.SHL.U32 R12, R12, 0x800000, RZ ;  /* 0x008000000c0c7824 */ /* 0x000fc600078e00ff */
[----:B------:R-:W-:-:S04]  /*0200*/  FFMA R14, R7, -1.4426950216293334961, -R14 ;  /* 0xbfb8aa3b070e7823 */ /* 0x000fc8000000080e */
[----:B------:R-:W-:-:S06]  /*0210*/  FFMA R7, R7, -1.925963033500011079e-08, R14 ;  /* 0xb2a5706007077823 */ /* 0x000fcc000000000e */
[----:B------:R-:W0:Y:S02]  /*0220*/  MUFU.EX2 R7, R7 ;  /* 0x0000000700077308 */ /* 0x000e240000000800 */
[----:B0-----:R-:W-:-:S06]  /*0230*/  FMUL R22, R12, R7 ;  /* 0x000000070c167220 */ /* 0x001fcc0000400000 */
[----:B------:R-:W0:Y:S02]  /*0240*/  F2F.F64.F32 R14, R22 ;  /* 0x00000016000e7310 */ /* 0x000e240000201800 */
[----:B0-----:R-:W-:-:S06]  /*0250*/  DADD R14, R14, 1 ;  /* 0x3ff000000e0e7429 */ /* 0x001fcc0000000000 */
[----:B------:R-:W0:Y:S04]  /*0260*/  MUFU.RCP64H R13, R15 ;  /* 0x0000000f000d7308 */ /* 0x000e280000001800 */
[----:B------:R-:W-:-:S04]  /*0270*/  IADD3 R12, PT, PT, R15, 0x300402, RZ ;  /* 0x003004020f0c7810 */ /* 0x000fc80007ffe0ff */
[----:B------:R-:W-:Y:S02]  /*0280*/  FSETP.GEU.AND P1, PT, |R12|, 5.8789094863358348022e-39, PT ;  /* 0x004004020c00780b */ /* 0x000fe40003f2e200 */
[----:B0-----:R-:W-:-:S08]  /*0290*/  DFMA R16, -R14, R12, 1 ;  /* 0x3ff000000e10742b */ /* 0x001fd0000000010c */
[----:B------:R-:W-:-:S08]  /*02a0*/  DFMA R16, R16, R16, R16 ;  /* 0x000000101010722b */ /* 0x000fd00000000010 */
[----:B------:R-:W-:-:S08]  /*02b0*/  DFMA R16, R12, R16, R12 ;  /* 0x000000100c10722b */ /* 0x000fd0000000000c */
[----:B------:R-:W-:-:S08]  /*02c0*/  DFMA R18, -R14, R16, 1 ;  /* 0x3ff000000e12742b */ /* 0x000fd00000000110 */
[----:B------:R-:W-:Y:S01]  /*02d0*/  DFMA R16, R16, R18, R16 ;  /* 0x000000121010722b */ /* 0x000fe20000000010 */
[----:B------:R-:W-:Y:S10]  /*02e0*/  @P1 BRA `(.L_x_4) ;  /* 0x0000000000101947 */ /* 0x000ff40003800000 */
[----:B------:R-:W-:Y:S02]  /*02f0*/  LOP3.LUT R18, R15, 0x7fffffff, RZ, 0xc0, !PT ;  /* 0x7fffffff0f127812 */ /* 0x000fe400078ec0ff */
[----:B------:R-:W-:-:S03]  /*0300*/  MOV R24, 0x330 ;  /* 0x0000033000187802 */ /* 0x000fc60000000f00 */
[----:B------:R-:W-:-:S07]  /*0310*/  VIADD R18, R18, 0xfff00000 ;  /* 0xfff0000012127836 */ /* 0x000fce0000000000 */
[----:B--2---:R-:W-:Y:S05]  /*0320*/  CALL.REL.NOINC `($__internal_0_$__cuda_sm20_dblrcp_rn_slowpath_v3) ;  /* 0x0000000c00687944 */ /* 0x004fea0003c00000 */
.L_x_4:
[----:B------:R-:W-:Y:S05]  /*0330*/  BSYNC.RECONVERGENT B0 ;  /* 0x0000000000007941 */ /* 0x000fea0003800200 */
.L_x_3:
[----:B------:R-:W0:Y:S01]  /*0340*/  F2F.F32.F64 R17, R16 ;  /* 0x0000001000117310 */ /* 0x000e220000301000 */
[----:B--2---:R-:W-:-:S04]  /*0350*/  IMAD.WIDE R12, R2, 0x4, R8 ;  /* 0x00000004020c7825 */ /* 0x004fc800078e0208 */
[----:B------:R-:W-:Y:S01]  /*0360*/  IMAD.WIDE R20, R6, 0x4, R20 ;  /* 0x0000000406147825 */ /* 0x000fe200078e0214 */
[----:B0-----:R0:W-:Y:S04]  /*0370*/  STG.E desc[UR4][R12.64], R17 ;  /* 0x000000110c007986 */ /* 0x0011e8000c101904 */
[----:B------:R-:W2:Y:S01]  /*0380*/  LDG.E R7, desc[UR4][R20.64] ;  /* 0x0000000414077981 */ /* 0x000ea2000c1e1900 */
[----:B------:R-:W-:Y:S01]  /*0390*/  HFMA2 R15, -RZ, RZ, 3.7421875, 0 ;  /* 0x437c0000ff0f7431 */ /* 0x000fe200000001ff */
[----:B------:R-:W-:Y:S01]  /*03a0*/  MOV R14, 0x3bbb989d ;  /* 0x3bbb989d000e7802 */ /* 0x000fe20000000f00 */
[----:B------:R-:W-:Y:S04]  /*03b0*/  BSSY.RECONVERGENT B0, `(.L_x_5) ;  /* 0x0000018000007945 */ /* 0x000fe80003800200 */
[----:B--2---:R-:W-:-:S04]  /*03c0*/  FFMA.SAT R14, R7, -R14, 0.5 ;  /* 0x3f000000070e7423 */ /* 0x004fc8000000280e */
[----:B------:R-:W-:-:S04]  /*03d0*/  FFMA.RM R14, R14, R15, 12582913 ;  /* 0x4b4000010e0e7423 */ /* 0x000fc8000000400f */
[C---:B------:R-:W-:Y:S01]  /*03e0*/  FADD R18, R14.reuse, -12583039 ;  /* 0xcb40007f0e127421 */ /* 0x040fe20000000000 */
[----:B------:R-:W-:-:S03]  /*03f0*/  IMAD.SHL.U32 R14, R14, 0x800000, RZ ;  /* 0x008000000e0e7824 */ /* 0x000fc600078e00ff */
[----:B------:R-:W-:-:S04]  /*0400*/  FFMA R18, R7, -1.4426950216293334961, -R18 ;  /* 0xbfb8aa3b07127823 */ /* 0x000fc80000000812 */
[----:B------:R-:W-:-:S06]  /*0410*/  FFMA R7, R7, -1.925963033500011079e-08, R18 ;  /* 0xb2a5706007077823 */ /* 0x000fcc0000000012 */
[----:B------:R-:W1:Y:S02]  /*0420*/  MUFU.EX2 R7, R7 ;  /* 0x0000000700077308 */ /* 0x000e640000000800 */
[----:B-1----:R-:W-:-:S06]  /*0430*/  FMUL R24, R14, R7 ;  /* 0x000000070e187220 */ /* 0x002fcc0000400000 */
[----:B------:R-:W1:Y:S02]  /*0440*/  F2F.F64.F32 R14, R24 ;  /* 0x00000018000e7310 */ /* 0x000e640000201800 */
[----:B-1----:R-:W-:-:S06]  /*0450*/  DADD R14, R14, 1 ;  /* 0x3ff000000e0e7429 */ /* 0x002fcc0000000000 */
[----:B0-----:R-:W0:Y:S04]  /*0460*/  MUFU.RCP64H R17, R15 ;  /* 0x0000000f00117308 */ /* 0x001e280000001800 */
        /* <DEDUP_REMOVED lines=9> */
[----:B------:R-:W-:Y:S02]  /*0500*/  MOV R24, 0x530 ;  /* 0x0000053000187802 */ /* 0x000fe40000000f00 */
[----:B------:R-:W-:-:S07]  /*0510*/  IADD3 R18, PT, PT, R18, -0x100000, RZ ;  /* 0xfff0000012127810 */ /* 0x000fce0007ffe0ff */
[----:B------:R-:W-:Y:S05]  /*0520*/  CALL.REL.NOINC `($__internal_0_$__cuda_sm20_dblrcp_rn_slowpath_v3) ;  /* 0x0000000800e87944 */ /* 0x000fea0003c00000 */
.L_x_6:
[----:B------:R-:W-:Y:S05]  /*0530*/  BSYNC.RECONVERGENT B0 ;  /* 0x0000000000007941 */ /* 0x000fea0003800200 */
.L_x_5:
[----:B------:R-:W0:Y:S01]  /*0540*/  F2F.F32.F64 R17, R16 ;  /* 0x0000001000117310 */ /* 0x000e220000301000 */
[----:B------:R-:W-:-:S04]  /*0550*/  IMAD.WIDE R12, R6, 0x4, R12 ;  /* 0x00000004060c7825 */ /* 0x000fc800078e020c */
[----:B------:R-:W-:Y:S01]  /*0560*/  IMAD.WIDE R20, R6, 0x4, R20 ;  /* 0x0000000406147825 */ /* 0x000fe200078e0214 */
[----:B0-----:R0:W-:Y:S04]  /*0570*/  STG.E desc[UR4][R12.64], R17 ;  /* 0x000000110c007986 */ /* 0x0011e8000c101904 */
[----:B------:R-:W2:Y:S01]  /*0580*/  LDG.E R7, desc[UR4][R20.64] ;  /* 0x0000000414077981 */ /* 0x000ea2000c1e1900 */
[----:B------:R-:W-:Y:S01]  /*0590*/  MOV R14, 0x3bbb989d ;  /* 0x3bbb989d000e7802 */ /* 0x000fe20000000f00 */
[----:B------:R-:W-:Y:S01]  /*05a0*/  IMAD.MOV.U32 R15, RZ, RZ, 0x437c0000 ;  /* 0x437c0000ff0f7424 */ /* 0x000fe200078e00ff */
[----:B------:R-:W-:Y:S03]  /*05b0*/  BSSY.RECONVERGENT B0, `(.L_x_7) ;  /* 0x0000018000007945 */ /* 0x000fe60003800200 */
[----:B--2---:R-:W-:-:S04]  /*05c0*/  FFMA.SAT R14, R7, -R14, 0.5 ;  /* 0x3f000000070e7423 */ /* 0x004fc8000000280e */
[----:B------:R-:W-:-:S04]  /*05d0*/  FFMA.RM R14, R14, R15, 12582913 ;  /* 0x4b4000010e0e7423 */ /* 0x000fc8000000400f */
[C---:B------:R-:W-:Y:S01]  /*05e0*/  FADD R18, R14.reuse, -12583039 ;  /* 0xcb40007f0e127421 */ /* 0x040fe20000000000 */
[----:B------:R-:W-:-:S03]  /*05f0*/  SHF.L.U32 R14, R14, 0x17, RZ ;  /* 0x000000170e0e7819 */ /* 0x000fc600000006ff */
        /* <DEDUP_REMOVED lines=19> */
.L_x_8:
[----:B------:R-:W-:Y:S05]  /*0730*/  BSYNC.RECONVERGENT B0 ;  /* 0x0000000000007941 */ /* 0x000fea0003800200 */
.L_x_7:
[----:B------:R-:W0:Y:S01]  /*0740*/  F2F.F32.F64 R17, R16 ;  /* 0x0000001000117310 */ /* 0x000e220000301000 */
[----:B------:R-:W-:-:S04]  /*0750*/  IMAD.WIDE R12, R6, 0x4, R12 ;  /* 0x00000004060c7825 */ /* 0x000fc800078e020c */
[----:B------:R-:W-:Y:S01]  /*0760*/  IMAD.WIDE R20, R6, 0x4, R20 ;  /* 0x0000000406147825 */ /* 0x000fe200078e0214 */
[----:B0-----:R0:W-:Y:S05]  /*0770*/  STG.E desc[UR4][R12.64], R17 ;  /* 0x000000110c007986 */ /* 0x0011ea000c101904 */
[----:B------:R-:W2:Y:S01]  /*0780*/  LDG.E R20, desc[UR4][R20.64] ;  /* 0x0000000414147981 */ /* 0x000ea2000c1e1900 */
[----:B------:R-:W-:Y:S01]  /*0790*/  IMAD.MOV.U32 R7, RZ, RZ, 0x3bbb989d ;  /* 0x3bbb989dff077424 */ /* 0x000fe200078e00ff */
[----:B------:R-:W-:Y:S01]  /*07a0*/  MOV R14, 0x437c0000 ;  /* 0x437c0000000e7802 */ /* 0x000fe20000000f00 */
[----:B------:R-:W-:Y:S02]  /*07b0*/  BSSY.RECONVERGENT B0, `(.L_x_9) ;  /* 0x0000018000007945 */ /* 0x000fe40003800200 */
        /* <DEDUP_REMOVED lines=22> */
[----:B------:R-:W-:Y:S05]  /*0920*/  CALL.REL.NOINC `($__internal_0_$__cuda_sm20_dblrcp_rn_slowpath_v3) ;  /* 0x0000000400e87944 */ /* 0x000fea0003c00000 */
.L_x_10:
[----:B------:R-:W-:Y:S05]  /*0930*/  BSYNC.RECONVERGENT B0 ;  /* 0x0000000000007941 */ /* 0x000fea0003800200 */
.L_x_9:
[----:B------:R-:W0:Y:S01]  /*0940*/  F2F.F32.F64 R17, R16 ;  /* 0x0000001000117310 */ /* 0x000e220000301000 */
[C---:B------:R-:W-:Y:S01]  /*0950*/  IMAD.WIDE R12, R6.reuse, 0x4, R12 ;  /* 0x00000004060c7825 */ /* 0x040fe200078e020c */
[----:B------:R-:W-:-:S04]  /*0960*/  LEA R2, R6, R2, 0x2 ;  /* 0x0000000206027211 */ /* 0x000fc800078e10ff */
[----:B0-----:R3:W-:Y:S01]  /*0970*/  STG.E desc[UR4][R12.64], R17 ;  /* 0x000000110c007986 */ /* 0x0017e2000c101904 */
[----:B------:R-:W-:Y:S05]  /*0980*/  @P0 BRA `(.L_x_11) ;  /* 0xfffffff400f00947 */ /* 0x000fea000383ffff */
.L_x_2:
[----:B------:R-:W-:-:S13]  /*0990*/  ISETP.NE.AND P0, PT, R4, RZ, PT ;  /* 0x000000ff0400720c */ /* 0x000fda0003f05270 */
[----:B0-----:R-:W-:Y:S05]  /*09a0*/  @!P0 EXIT ;  /* 0x000000000000894d */ /* 0x001fea0003800000 */
[----:B------:R-:W-:-:S13]  /*09b0*/  ISETP.NE.AND P0, PT, R4, 0x1, PT ;  /* 0x000000010400780c */ /* 0x000fda0003f05270 */
[----:B------:R-:W-:Y:S05]  /*09c0*/  @!P0 BRA `(.L_x_12) ;  /* 0x0000000400208947 */ /* 0x000fea0003800000 */
[----:B------:R-:W0:Y:S01]  /*09d0*/  LDC.64 R10, c[0x0][0x380] ;  /* 0x0000e000ff0a7b82 */ /* 0x000e220000000a00 */
[----:B------:R-:W-:-:S04]  /*09e0*/  IMAD R8, R6, R3, R5 ;  /* 0x0000000306087224 */ /* 0x000fc800078e0205 */
[----:B0-----:R-:W-:-:S05]  /*09f0*/  IMAD.WIDE R10, R8, 0x4, R10 ;  /* 0x00000004080a7825 */ /* 0x001fca00078e020a */
        /* <DEDUP_REMOVED lines=10> */
[----:B------:R-:W0:Y:S02]  /*0aa0*/  MUFU.EX2 R7, R7 ;  /* 0x0000000700077308 */ /* 0x000e240000000800 */
[----:B0-----:R-:W-:-:S06]  /*0ab0*/  FMUL R2, R2, R7 ;  /* 0x0000000702027220 */ /* 0x001fcc0000400000 */
[----:B---3--:R-:W0:Y:S02]  /*0ac0*/  F2F.F64.F32 R12, R2 ;  /* 0x00000002000c7310 */ /* 0x008e240000201800 */
        /* <DEDUP_REMOVED lines=11> */
[----:B------:R-:W-:Y:S02]  /*0b80*/  MOV R14, R18 ;  /* 0x00000012000e7202 */ /* 0x000fe40000000f00 */
[----:B------:R-:W-:Y:S01]  /*0b90*/  MOV R15, R19 ;  /* 0x00000013000f7202 */ /* 0x000fe20000000f00 */
[----:B------:R-:W-:Y:S01]  /*0ba0*/  VIADD R18, R0, 0xfff00000 ;  /* 0xfff0000000127836 */ /* 0x000fe20000000000 */
[----:B------:R-:W-:-:S07]  /*0bb0*/  MOV R24, 0xbd0 ;  /* 0x00000bd000187802 */ /* 0x000fce0000000f00 */
[----:B------:R-:W-:Y:S05]  /*0bc0*/  CALL.REL.NOINC `($__internal_0_$__cuda_sm20_dblrcp_rn_slowpath_v3) ;  /* 0x0000000400407944 */ /* 0x000fea0003c00000 */
.L_x_14:
[----:B------:R-:W-:Y:S05]  /*0bd0*/  BSYNC.RECONVERGENT B0 ;  /* 0x0000000000007941 */ /* 0x000fea0003800200 */
.L_x_13:
[----:B------:R-:W0:Y:S01]  /*0be0*/  LDC.64 R12, c[0x0][0x388] ;  /* 0x0000e200ff0c7b82 */ /* 0x000e220000000a00 */
[----:B------:R-:W1:Y:S01]  /*0bf0*/  F2F.F32.F64 R17, R16 ;  /* 0x0000001000117310 */ /* 0x000e620000301000 */
[----:B------:R-:W-:-:S04]  /*0c00*/  IMAD.WIDE R10, R6, 0x4, R10 ;  /* 0x00000004060a7825 */ /* 0x000fc800078e020a */
[----:B0-----:R-:W-:-:S05]  /*0c10*/  IMAD.WIDE R8, R8, 0x4, R12 ;  /* 0x0000000408087825 */ /* 0x001fca00078e020c */
[----:B-1----:R0:W-:Y:S04]  /*0c20*/  STG.E desc[UR4][R8.64], R17 ;  /* 0x0000001108007986 */ /* 0x0021e8000c101904 */
[----:B------:R-:W2:Y:S01]  /*0c30*/  LDG.E R10, desc[UR4][R10.64] ;  /* 0x000000040a0a7981 */ /* 0x000ea2000c1e1900 */
[----:B------:R-:W-:Y:S01]  /*0c40*/  HFMA2 R13, -RZ, RZ, 3.7421875, 0 ;  /* 0x437c0000ff0d7431 */ /* 0x000fe200000001ff */
[----:B------:R-:W-:Y:S01]  /*0c50*/  MOV R7, 0x3bbb989d ;  /* 0x3bbb989d00077802 */ /* 0x000fe20000000f00 */
[----:B------:R-:W-:Y:S04]  /*0c60*/  BSSY.RECONVERGENT B0, `(.L_x_15) ;  /* 0x000001a000007945 */ /* 0x000fe80003800200 */
        /* <DEDUP_REMOVED lines=10> */
[----:B------:R-:W1:Y:S04]  /*0d10*/  MUFU.RCP64H R11, R19 ;  /* 0x00000013000b7308 */ /* 0x000e680000001800 */
[----:B------:R-:W-:-:S05]  /*0d20*/  VIADD R10, R19, 0x300402 ;  /* 0x00300402130a7836 */ /* 0x000fca0000000000 */
[----:B------:R-:W-:Y:S01]  /*0d30*/  FSETP.GEU.AND P0, PT, |R10|, 5.8789094863358348022e-39, PT ;  /* 0x004004020a00780b */ /* 0x000fe20003f0e200 */
[----:B-1----:R-:W-:-:S08]  /*0d40*/  DFMA R12, -R18, R10, 1 ;  /* 0x3ff00000120c742b */ /* 0x002fd0000000010a */
[----:B------:R-:W-:-:S08]  /*0d50*/  DFMA R12, R12, R12, R12 ;  /* 0x0000000c0c0c722b */ /* 0x000fd0000000000c */
[----:B------:R-:W-:-:S08]  /*0d60*/  DFMA R12, R10, R12, R10 ;  /* 0x0000000c0a0c722b */ /* 0x000fd0000000000a */
[----:B------:R-:W-:-:S08]  /*0d70*/  DFMA R14, -R18, R12, 1 ;  /* 0x3ff00000120e742b */ /* 0x000fd0000000010c */
[----:B0-----:R-:W-:Y:S01]  /*0d80*/  DFMA R16, R12, R14, R12 ;  /* 0x0000000e0c10722b */ /* 0x001fe2000000000c */
[----:B------:R-:W-:Y:S10]  /*0d90*/  @P0 BRA `(.L_x_16) ;  /* 0x0000000000180947 */ /* 0x000ff40003800000 */
[----:B------:R-:W-:Y:S02]  /*0da0*/  LOP3.LUT R0, R19, 0x7fffffff, RZ, 0xc0, !PT ;  /* 0x7fffffff13007812 */ /* 0x000fe400078ec0ff */
[----:B------:R-:W-:Y:S02]  /*0db0*/  MOV R14, R18 ;  /* 0x00000012000e7202 */ /* 0x000fe40000000f00 */
[----:B------:R-:W-:Y:S02]  /*0dc0*/  MOV R15, R19 ;  /* 0x00000013000f7202 */ /* 0x000fe40000000f00 */
[----:B------:R-:W-:Y:S02]  /*0dd0*/  IADD3 R18, PT, PT, R0, -0x100000, RZ ;  /* 0xfff0000000127810 */ /* 0x000fe40007ffe0ff */
[----:B------:R-:W-:-:S07]  /*0de0*/  MOV R24, 0xe00 ;  /* 0x00000e0000187802 */ /* 0x000fce0000000f00 */
[----:B------:R-:W-:Y:S05]  /*0df0*/  CALL.REL.NOINC `($__internal_0_$__cuda_sm20_dblrcp_rn_slowpath_v3) ;  /* 0x0000000000b47944 */ /* 0x000fea0003c00000 */
.L_x_16:
[----:B------:R-:W-:Y:S05]  /*0e00*/  BSYNC.RECONVERGENT B0 ;  /* 0x0000000000007941 */ /* 0x000fea0003800200 */
.L_x_15:
[----:B------:R-:W0:Y:S01]  /*0e10*/  F2F.F32.F64 R17, R16 ;  /* 0x0000001000117310 */ /* 0x000e220000301000 */
[----:B------:R-:W-:-:S04]  /*0e20*/  IMAD.WIDE R8, R6, 0x4, R8 ;  /* 0x0000000406087825 */ /* 0x000fc800078e0208 */
[----:B------:R-:W-:Y:S01]  /*0e30*/  VIADD R3, R3, 0x2 ;  /* 0x0000000203037836 */ /* 0x000fe20000000000 */
[----:B0-----:R0:W-:Y:S06]  /*0e40*/  STG.E desc[UR4][R8.64], R17 ;  /* 0x0000001108007986 */ /* 0x0011ec000c101904 */
.L_x_12:
[----:B------:R-:W1:Y:S02]  /*0e50*/  LDC R0, c[0x0][0x390] ;  /* 0x0000e400ff007b82 */ /* 0x000e640000000800 */
[----:B-1----:R-:W-:-:S04]  /*0e60*/  LOP3.LUT R0, R0, 0x1, RZ, 0xc0, !PT ;  /* 0x0000000100007812 */ /* 0x002fc800078ec0ff */
[----:B------:R-:W-:-:S13]  /*0e70*/  ISETP.NE.U32.AND P0, PT, R0, 0x1, PT ;  /* 0x000000010000780c */ /* 0x000fda0003f05070 */
[----:B------:R-:W-:Y:S05]  /*0e80*/  @P0 EXIT ;  /* 0x000000000000094d */ /* 0x000fea0003800000 */
[----:B0-----:R-:W0:Y:S01]  /*0e90*/  LDC.64 R8, c[0x0][0x380] ;  /* 0x0000e000ff087b82 */ /* 0x001e220000000a00 */
[----:B------:R-:W-:-:S04]  /*0ea0*/  IMAD R3, R6, R3, R5 ;  /* 0x0000000306037224 */ /* 0x000fc800078e0205 */
[----:B0-----:R-:W-:-:S06]  /*0eb0*/  IMAD.WIDE R4, R3, 0x4, R8 ;  /* 0x0000000403047825 */ /* 0x001fcc00078e0208 */
        /* <DEDUP_REMOVED lines=9> */
[----:B------:R-:W-:-:S04]  /*0f50*/  FFMA R2, R4, -1.925963033500011079e-08, R7 ;  /* 0xb2a5706004027823 */ /* 0x000fc80000000007 */
[----:B------:R-:W0:Y:S02]  /*0f60*/  MUFU.EX2 R7, R2 ;  /* 0x0000000200077308 */ /* 0x000e240000000800 */
[----:B0-----:R-:W-:-:S06]  /*0f70*/  FMUL R0, R0, R7 ;  /* 0x0000000700007220 */ /* 0x001fcc0000400000 */
[----:B------:R-:W0:Y:S02]  /*0f80*/  F2F.F64.F32 R4, R0 ;  /* 0x0000000000047310 */ /* 0x000e240000201800 */
[----:B0-----:R-:W-:-:S06]  /*0f90*/  DADD R14, R4, 1 ;  /* 0x3ff00000040e7429 */ /* 0x001fcc0000000000 */
[----:B------:R-:W0:Y:S04]  /*0fa0*/  MUFU.RCP64H R5, R15 ;  /* 0x0000000f00057308 */ /* 0x000e280000001800 */
[----:B------:R-:W-:-:S05]  /*0fb0*/  VIADD R4, R15, 0x300402 ;  /* 0x003004020f047836 */ /* 0x000fca0000000000 */
[----:B------:R-:W-:Y:S01]  /*0fc0*/  FSETP.GEU.AND P0, PT, |R4|, 5.8789094863358348022e-39, PT ;  /* 0x004004020400780b */ /* 0x000fe20003f0e200 */
[----:B0-----:R-:W-:-:S08]  /*0fd0*/  DFMA R6, -R14, R4, 1 ;  /* 0x3ff000000e06742b */ /* 0x001fd00000000104 */
[----:B------:R-:W-:-:S08]  /*0fe0*/  DFMA R6, R6, R6, R6 ;  /* 0x000000060606722b */ /* 0x000fd00000000006 */
[----:B------:R-:W-:-:S08]  /*0ff0*/  DFMA R6, R4, R6, R4 ;  /* 0x000000060406722b */ /* 0x000fd00000000004 */
[----:B------:R-:W-:-:S08]  /*1000*/  DFMA R8, -R14, R6, 1 ;  /* 0x3ff000000e08742b */ /* 0x000fd00000000106 */
[----:B---3--:R-:W-:Y:S01]  /*1010*/  DFMA R16, R6, R8, R6 ;  /* 0x000000080610722b */ /* 0x008fe20000000006 */
[----:B------:R-:W-:Y:S10]  /*1020*/  @P0 BRA `(.L_x_18) ;  /* 0x0000000000100947 */ /* 0x000ff40003800000 */
[----:B------:R-:W-:Y:S02]  /*1030*/  LOP3.LUT R18, R15, 0x7fffffff, RZ, 0xc0, !PT ;  /* 0x7fffffff0f127812 */ /* 0x000fe400078ec0ff */
[----:B------:R-:W-:Y:S02]  /*1040*/  MOV R24, 0x1070 ;  /* 0x0000107000187802 */ /* 0x000fe40000000f00 */
[----:B------:R-:W-:-:S07]  /*1050*/  IADD3 R18, PT, PT, R18, -0x100000, RZ ;  /* 0xfff0000012127810 */ /* 0x000fce0007ffe0ff */
[----:B------:R-:W-:Y:S05]  /*1060*/  CALL.REL.NOINC `($__internal_0_$__cuda_sm20_dblrcp_rn_slowpath_v3) ;  /* 0x0000000000187944 */ /* 0x000fea0003c00000 */
.L_x_18:
[----:B------:R-:W-:Y:S05]  /*1070*/  BSYNC.RECONVERGENT B0 ;  /* 0x0000000000007941 */ /* 0x000fea0003800200 */
.L_x_17:
[----:B------:R-:W0:Y:S01]  /*1080*/  LDC.64 R4, c[0x0][0x388] ;  /* 0x0000e200ff047b82 */ /* 0x000e220000000a00 */
[----:B------:R-:W1:Y:S01]  /*1090*/  F2F.F32.F64 R17, R16 ;  /* 0x0000001000117310 */ /* 0x000e620000301000 */
[----:B0-----:R-:W-:-:S05]  /*10a0*/  IMAD.WIDE R2, R3, 0x4, R4 ;  /* 0x0000000403027825 */ /* 0x001fca00078e0204 */
[----:B-1----:R-:W-:Y:S01]  /*10b0*/  STG.E desc[UR4][R2.64], R17 ;  /* 0x0000001102007986 */ /* 0x002fe2000c101904 */
[----:B------:R-:W-:Y:S05]  /*10c0*/  EXIT ;  /* 0x000000000000794d */ /* 0x000fea0003800000 */
        .weak           $__internal_0_$__cuda_sm20_dblrcp_rn_slowpath_v3
        .type           $__internal_0_$__cuda_sm20_dblrcp_rn_slowpath_v3,@function
        .size           $__internal_0_$__cuda_sm20_dblrcp_rn_slowpath_v3,(.L_x_78 - $__internal_0_$__cuda_sm20_dblrcp_rn_slowpath_v3)
$__internal_0_$__cuda_sm20_dblrcp_rn_slowpath_v3:
[----:B------:R-:W-:Y:S01]  /*10d0*/  DSETP.GTU.AND P1, PT, |R14|, +INF , PT ;  /* 0x7ff000000e00742a */ /* 0x000fe20003f2c200 */
[----:B------:R-:W-:-:S13]  /*10e0*/  BSSY.RECONVERGENT B1, `(.L_x_19) ;  /* 0x0000022000017945 */ /* 0x000fda0003800200 */
[----:B------:R-:W-:Y:S05]  /*10f0*/  @P1 BRA `(.L_x_20) ;  /* 0x0000000000781947 */ /* 0x000fea0003800000 */
[----:B------:R-:W-:-:S04]  /*1100*/  LOP3.LUT R7, R15, 0x7fffffff, RZ, 0xc0, !PT ;  /* 0x7fffffff0f077812 */ /* 0x000fc800078ec0ff */
[----:B------:R-:W-:-:S04]  /*1110*/  IADD3 R16, PT, PT, R7, -0x1, RZ ;  /* 0xffffffff07107810 */ /* 0x000fc80007ffe0ff */
[----:B------:R-:W-:-:S13]  /*1120*/  ISETP.GE.U32.AND P1, PT, R16, 0x7fefffff, PT ;  /* 0x7fefffff1000780c */ /* 0x000fda0003f26070 */
[----:B------:R-:W-:Y:S02]  /*1130*/  @P1 LOP3.LUT R17, R15, 0x7ff00000, RZ, 0x3c, !PT ;  /* 0x7ff000000f111812 */ /* 0x000fe400078e3cff */
[----:B------:R-:W-:Y:S01]  /*1140*/  @P1 MOV R16, RZ ;  /* 0x000000ff00101202 */ /* 0x000fe20000000f00 */
[----:B------:R-:W-:Y:S06]  /*1150*/  @P1 BRA `(.L_x_21) ;  /* 0x0000000000681947 */ /* 0x000fec0003800000 */
[----:B------:R-:W-:-:S13]  /*1160*/  ISETP.GE.U32.AND P1, PT, R7, 0x1000001, PT ;  /* 0x010000010700780c */ /* 0x000fda0003f26070 */
[----:B------:R-:W-:Y:S05]  /*1170*/  @!P1 BRA `(.L_x_22) ;  /* 0x0000000000349947 */ /* 0x000fea0003800000 */
[----:B------:R-:W-:Y:S01]  /*1180*/  VIADD R17, R15, 0xc0200000 ;  /* 0xc02000000f117836 */ /* 0x000fe20000000000 */
[----:B------:R-:W-:-:S03]  /*1190*/  MOV R16, R14 ;  /* 0x0000000e00107202 */ /* 0x000fc60000000f00 */
[----:B------:R-:W0:Y:S03]  /*11a0*/  MUFU.RCP64H R19, R17 ;  /* 0x0000001100137308 */ /* 0x000e260000001800 */
[----:B0-----:R-:W-:-:S08]  /*11b0*/  DFMA R22, -R16, R18, 1 ;  /* 0x3ff000001016742b */ /* 0x001fd00000000112 */
[----:B------:R-:W-:-:S08]  /*11c0*/  DFMA R22, R22, R22, R22 ;  /* 0x000000161616722b */ /* 0x000fd00000000016 */
[----:B------:R-:W-:-:S08]  /*11d0*/  DFMA R22, R18, R22, R18 ;  /* 0x000000161216722b */ /* 0x000fd00000000012 */
[----:B------:R-:W-:-:S08]  /*11e0*/  DFMA R18, -R16, R22, 1 ;  /* 0x3ff000001012742b */ /* 0x000fd00000000116 */
[----:B------:R-:W-:-:S08]  /*11f0*/  DFMA R18, R22, R18, R22 ;  /* 0x000000121612722b */ /* 0x000fd00000000016 */
[----:B------:R-:W-:-:S08]  /*1200*/  DMUL R18, R18, 2.2250738585072013831e-308 ;  /* 0x0010000012127828 */ /* 0x000fd00000000000 */
[----:B------:R-:W-:-:S08]  /*1210*/  DFMA R14, -R14, R18, 1 ;  /* 0x3ff000000e0e742b */ /* 0x000fd00000000112 */
[----:B------:R-:W-:-:S08]  /*1220*/  DFMA R14, R14, R14, R14 ;  /* 0x0000000e0e0e722b */ /* 0x000fd0000000000e */
[----:B------:R-:W-:Y:S01]  /*1230*/  DFMA R16, R18, R14, R18 ;  /* 0x0000000e1210722b */ /* 0x000fe20000000012 */
[----:B------:R-:W-:Y:S10]  /*1240*/  BRA `(.L_x_21) ;  /* 0x00000000002c7947 */ /* 0x000ff40003800000 */
.L_x_22:
[----:B------:R-:W-:-:S06]  /*1250*/  DMUL R14, R14, 8.11296384146066816958e+31 ;  /* 0x469000000e0e7828 */ /* 0x000fcc0000000000 */
[----:B------:R-:W0:Y:S02]  /*1260*/  MUFU.RCP64H R19, R15 ;  /* 0x0000000f00137308 */ /* 0x000e240000001800 */
[----:B0-----:R-:W-:-:S08]  /*1270*/  DFMA R16, -R14, R18, 1 ;  /* 0x3ff000000e10742b */ /* 0x001fd00000000112 */
[----:B------:R-:W-:-:S08]  /*1280*/  DFMA R16, R16, R16, R16 ;  /* 0x000000101010722b */ /* 0x000fd00000000010 */
[----:B------:R-:W-:-:S08]  /*1290*/  DFMA R16, R18, R16, R18 ;  /* 0x000000101210722b */ /* 0x000fd00000000012 */
[----:B------:R-:W-:-:S08]  /*12a0*/  DFMA R18, -R14, R16, 1 ;  /* 0x3ff000000e12742b */ /* 0x000fd00000000110 */
[----:B------:R-:W-:-:S08]  /*12b0*/  DFMA R16, R16, R18, R16 ;  /* 0x000000121010722b */ /* 0x000fd00000000010 */
[----:B------:R-:W-:Y:S01]  /*12c0*/  DMUL R16, R16, 8.11296384146066816958e+31 ;  /* 0x4690000010107828 */ /* 0x000fe20000000000 */
[----:B------:R-:W-:Y:S10]  /*12d0*/  BRA `(.L_x_21) ;  /* 0x0000000000087947 */ /* 0x000ff40003800000 */
.L_x_20:
[----:B------:R-:W-:Y:S02]  /*12e0*/  LOP3.LUT R17, R15, 0x80000, RZ, 0xfc, !PT ;  /* 0x000800000f117812 */ /* 0x000fe400078efcff */
[----:B------:R-:W-:-:S07]  /*12f0*/  MOV R16, R14 ;  /* 0x0000000e00107202 */ /* 0x000fce0000000f00 */
.L_x_21:
[----:B------:R-:W-:Y:S05]  /*1300*/  BSYNC.RECONVERGENT B1 ;  /* 0x0000000000017941 */ /* 0x000fea0003800200 */
.L_x_19:
[----:B------:R-:W-:-:S04]  /*1310*/  MOV R25, 0x0 ;  /* 0x0000000000197802 */ /* 0x000fc80000000f00 */
[----:B------:R-:W-:Y:S05]  /*1320*/  RET.REL.NODEC R24 `(_Z12matrixKernelPfS_iii) ;  /* 0xffffffec18347950 */ /* 0x000fea0003c3ffff */
.L_x_23:
        /* <DEDUP_REMOVED lines=13> */
.L_x_78:


//--------------------- .text._Z9thresholdiPfS_   --------------------------
	.section	.text._Z9thresholdiPfS_,"ax",@progbits
	.align	128
        .global         _Z9thresholdiPfS_
        .type           _Z9thresholdiPfS_,@function
        .size           _Z9thresholdiPfS_,(.L_x_82 - _Z9thresholdiPfS_)
        .other          _Z9thresholdiPfS_,@"STO_CUDA_ENTRY STV_DEFAULT"
_Z9thresholdiPfS_:
.text._Z9thresholdiPfS_:
[----:B------:R-:W-:Y:S08]  /*0000*/  LDC R1, c[0x0][0x37c] ;  /* 0x0000df00ff017b82 */ /* 0x000ff00000000800 */
[----:B------:R-:W0:Y:S02]  /*0010*/  LDC R6, c[0x0][0x380] ;  /* 0x0000e000ff067b82 */ /* 0x000e240000000800 */
[----:B0-----:R-:W-:-:S13]  /*0020*/  ISETP.GE.AND P0, PT, R6, 0x1, PT ;  /* 0x000000010600780c */ /* 0x001fda0003f06270 */
[----:B------:R-:W-:Y:S05]  /*0030*/  @!P0 EXIT ;  /* 0x000000000000894d */ /* 0x000fea0003800000 */
[C---:B------:R-:W-:Y:S01]  /*0040*/  ISETP.GE.U32.AND P1, PT, R6.reuse, 0x10, PT ;  /* 0x000000100600780c */ /* 0x040fe20003f26070 */
[----:B------:R-:W0:Y:S01]  /*0050*/  LDCU.64 UR8, c[0x0][0x358] ;  /* 0x00006b00ff0877ac */ /* 0x000e220008000a00 */
[----:B------:R-:W-:Y:S01]  /*0060*/  LOP3.LUT R10, R6, 0xf, RZ, 0xc0, !PT ;  /* 0x0000000f060a7812 */ /* 0x000fe200078ec0ff */
[----:B------:R-:W-:-:S03]  /*0070*/  IMAD.MOV.U32 R0, RZ, RZ, RZ ;  /* 0x000000ffff007224 */ /* 0x000fc600078e00ff */
[----:B------:R-:W-:-:S07]  /*0080*/  ISETP.NE.AND P0, PT, R10, RZ, PT ;  /* 0x000000ff0a00720c */ /* 0x000fce0003f05270 */
[----:B------:R-:W-:Y:S06]  /*0090*/  @!P1 BRA `(.L_x_24) ;  /* 0x00000004001c9947 */ /* 0x000fec0003800000 */
[----:B------:R-:W1:Y:S01]  /*00a0*/  LDCU.64 UR6, c[0x0][0x388] ;  /* 0x00007100ff0677ac */ /* 0x000e620008000a00 */
[----:B------:R-:W-:Y:S01]  /*00b0*/  LOP3.LUT R0, R6, 0x7ffffff0, RZ, 0xc0, !PT ;  /* 0x7ffffff006007812 */ /* 0x000fe200078ec0ff */
[----:B------:R-:W2:Y:S04]  /*00c0*/  LDCU.64 UR4, c[0x0][0x390] ;  /* 0x00007200ff0477ac */ /* 0x000ea80008000a00 */
[----:B------:R-:W-:Y:S01]  /*00d0*/  IMAD.MOV R7, RZ, RZ, -R0 ;  /* 0x000000ffff077224 */ /* 0x000fe200078e0a00 */
[----:B-1----:R-:W-:Y:S02]  /*00e0*/  UIADD3 UR6, UP0, UPT, UR6, 0x20, URZ ;  /* 0x0000002006067890 */ /* 0x002fe4000ff1e0ff */
[----:B--2---:R-:W-:Y:S02]  /*00f0*/  UIADD3 UR4, UP1, UPT, UR4, 0x20, URZ ;  /* 0x0000002004047890 */ /* 0x004fe4000ff3e0ff */
[----:B------:R-:W-:-:S02]  /*0100*/  UIADD3.X UR7, UPT, UPT, URZ, UR7, URZ, UP0, !UPT ;  /* 0x00000007ff077290 */ /* 0x000fc400087fe4ff */
[----:B------:R-:W-:Y:S01]  /*0110*/  IMAD.U32 R9, RZ, RZ, UR6 ;  /* 0x00000006ff097e24 */ /* 0x000fe2000f8e00ff */
[----:B------:R-:W-:Y:S01]  /*0120*/  UIADD3.X UR5, UPT, UPT, URZ, UR5, URZ, UP1, !UPT ;  /* 0x00000005ff057290 */ /* 0x000fe20008ffe4ff */
[----:B------:R-:W-:Y:S02]  /*0130*/  IMAD.U32 R8, RZ, RZ, UR4 ;  /* 0x00000004ff087e24 */ /* 0x000fe4000f8e00ff */
[----:B------:R-:W-:-:S03]  /*0140*/  IMAD.U32 R12, RZ, RZ, UR7 ;  /* 0x00000007ff0c7e24 */ /* 0x000fc6000f8e00ff */
[----:B------:R-:W-:-:S07]  /*0150*/  IMAD.U32 R11, RZ, RZ, UR5 ;  /* 0x00000005ff0b7e24 */ /* 0x000fce000f8e00ff */
.L_x_25:
[----:B------:R-:W-:Y:S02]  /*0160*/  IMAD.MOV.U32 R2, RZ, RZ, R9 ;  /* 0x000000ffff027224 */ /* 0x000fe400078e0009 */
[----:B------:R-:W-:-:S05]  /*0170*/  IMAD.MOV.U32 R3, RZ, RZ, R12 ;  /* 0x000000ffff037224 */ /* 0x000fca00078e000c */
[----:B0-2---:R-:W2:Y:S01]  /*0180*/  LDG.E R4, desc[UR8][R2.64+-0x20] ;  /* 0xffffe00802047981 */ /* 0x005ea2000c1e1900 */
[----:B------:R-:W-:Y:S01]  /*0190*/  IMAD.MOV.U32 R5, RZ, RZ, R11 ;  /* 0x000000ffff057224 */ /* 0x000fe200078e000b */
[----:B--2---:R-:W-:Y:S01]  /*01a0*/  FSET.BF.GT.AND R9, R4, 0.5, PT ;  /* 0x3f0000000409780a */ /* 0x004fe20003804000 */
[----:B------:R-:W-:-:S05]  /*01b0*/  IMAD.MOV.U32 R4, RZ, RZ, R8 ;  /* 0x000000ffff047224 */ /* 0x000fca00078e0008 */
[----:B------:R0:W-:Y:S04]  /*01c0*/  STG.E desc[UR8][R4.64+-0x20], R9 ;  /* 0xffffe00904007986 */ /* 0x0001e8000c101908 */
[----:B------:R-:W2:Y:S02]  /*01d0*/  LDG.E R8, desc[UR8][R2.64+-0x1c] ;  /* 0xffffe40802087981 */ /* 0x000ea4000c1e1900 */
[----:B--2---:R-:W-:-:S05]  /*01e0*/  FSET.BF.GT.AND R11, R8, 0.5, PT ;  /* 0x3f000000080b780a */ /* 0x004fca0003804000 */
[----:B------:R1:W-:Y:S04]  /*01f0*/  STG.E desc[UR8][R4.64+-0x1c], R11 ;  /* 0xffffe40b04007986 */ /* 0x0003e8000c101908 */
[----:B------:R-:W2:Y:S02]  /*0200*/  LDG.E R8, desc[UR8][R2.64+-0x18] ;  /* 0xffffe80802087981 */ /* 0x000ea4000c1e1900 */
[----:B--2---:R-:W-:-:S05]  /*0210*/  FSET.BF.GT.AND R13, R8, 0.5, PT ;  /* 0x3f000000080d780a */ /* 0x004fca0003804000 */
[----:B------:R2:W-:Y:S04]  /*0220*/  STG.E desc[UR8][R4.64+-0x18], R13 ;  /* 0xffffe80d04007986 */ /* 0x0005e8000c101908 */
[----:B------:R-:W3:Y:S02]  /*0230*/  LDG.E R8, desc[UR8][R2.64+-0x14] ;  /* 0xffffec0802087981 */ /* 0x000ee4000c1e1900 */
[----:B---3--:R-:W-:-:S05]  /*0240*/  FSET.BF.GT.AND R15, R8, 0.5, PT ;  /* 0x3f000000080f780a */ /* 0x008fca0003804000 */
[----:B------:R3:W-:Y:S04]  /*0250*/  STG.E desc[UR8][R4.64+-0x14], R15 ;  /* 0xffffec0f04007986 */ /* 0x0007e8000c101908 */
[----:B------:R-:W0:Y:S02]  /*0260*/  LDG.E R8, desc[UR8][R2.64+-0x10] ;  /* 0xfffff00802087981 */ /* 0x000e24000c1e1900 */
[----:B0-----:R-:W-:-:S05]  /*0270*/  FSET.BF.GT.AND R9, R8, 0.5, PT ;  /* 0x3f0000000809780a */ /* 0x001fca0003804000 */
[----:B------:R0:W-:Y:S04]  /*0280*/  STG.E desc[UR8][R4.64+-0x10], R9 ;  /* 0xfffff00904007986 */ /* 0x0001e8000c101908 */
[----:B------:R-:W1:Y:S02]  /*0290*/  LDG.E R8, desc[UR8][R2.64+-0xc] ;  /* 0xfffff40802087981 */ /* 0x000e64000c1e1900 */
[----:B-1----:R-:W-:-:S05]  /*02a0*/  FSET.BF.GT.AND R11, R8, 0.5, PT ;  /* 0x3f000000080b780a */ /* 0x002fca0003804000 */
        /* <DEDUP_REMOVED lines=18> */
[----:B------:R-:W-:Y:S04]  /*03d0*/  STG.E desc[UR8][R4.64+0xc], R15 ;  /* 0x00000c0f04007986 */ /* 0x000fe8000c101908 */
[----:B------:R-:W0:Y:S02]  /*03e0*/  LDG.E R8, desc[UR8][R2.64+0x10] ;  /* 0x0000100802087981 */ /* 0x000e24000c1e1900 */
[----:B0-----:R-:W-:-:S05]  /*03f0*/  FSET.BF.GT.AND R9, R8, 0.5, PT ;  /* 0x3f0000000809780a */ /* 0x001fca0003804000 */
[----:B------:R0:W-:Y:S04]  /*0400*/  STG.E desc[UR8][R4.64+0x10], R9 ;  /* 0x0000100904007986 */ /* 0x0001e8000c101908 */
[----:B------:R-:W1:Y:S02]  /*0410*/  LDG.E R8, desc[UR8][R2.64+0x14] ;  /* 0x0000140802087981 */ /* 0x000e64000c1e1900 */
[----:B-1----:R-:W-:-:S05]  /*0420*/  FSET.BF.GT.AND R11, R8, 0.5, PT ;  /* 0x3f000000080b780a */ /* 0x002fca0003804000 */
[----:B------:R1:W-:Y:S04]  /*0430*/  STG.E desc[UR8][R4.64+0x14], R11 ;  /* 0x0000140b04007986 */ /* 0x0003e8000c101908 */
[----:B------:R-:W2:Y:S01]  /*0440*/  LDG.E R8, desc[UR8][R2.64+0x18] ;  /* 0x0000180802087981 */ /* 0x000ea2000c1e1900 */
[----:B------:R-:W-:Y:S01]  /*0450*/  VIADD R7, R7, 0x10 ;  /* 0x0000001007077836 */ /* 0x000fe20000000000 */
[----:B--2---:R-:W-:-:S05]  /*0460*/  FSET.BF.GT.AND R13, R8, 0.5, PT ;  /* 0x3f000000080d780a */ /* 0x004fca0003804000 */
[----:B------:R2:W-:Y:S04]  /*0470*/  STG.E desc[UR8][R4.64+0x18], R13 ;  /* 0x0000180d04007986 */ /* 0x0005e8000c101908 */
[----:B------:R-:W3:Y:S01]  /*0480*/  LDG.E R8, desc[UR8][R2.64+0x1c] ;  /* 0x00001c0802087981 */ /* 0x000ee2000c1e1900 */
[----:B------:R-:W-:Y:S02]  /*0490*/  ISETP.NE.AND P1, PT, R7, RZ, PT ;  /* 0x000000ff0700720c */ /* 0x000fe40003f25270 */
[----:B0-----:R-:W-:-:S05]  /*04a0*/  IADD3 R9, P2, PT, R2, 0x40, RZ ;  /* 0x0000004002097810 */ /* 0x001fca0007f5e0ff */
[----:B------:R-:W-:Y:S01]  /*04b0*/  IMAD.X R12, RZ, RZ, R3, P2 ;  /* 0x000000ffff0c7224 */ /* 0x000fe200010e0603 */
[----:B---3--:R-:W-:Y:S02]  /*04c0*/  FSET.BF.GT.AND R15, R8, 0.5, PT ;  /* 0x3f000000080f780a */ /* 0x008fe40003804000 */
[----:B------:R-:W-:-:S03]  /*04d0*/  IADD3 R8, P3, PT, R4, 0x40, RZ ;  /* 0x0000004004087810 */ /* 0x000fc60007f7e0ff */
[----:B------:R2:W-:Y:S02]  /*04e0*/  STG.E desc[UR8][R4.64+0x1c], R15 ;  /* 0x00001c0f04007986 */ /* 0x0005e4000c101908 */
[----:B-1----:R-:W-:Y:S01]  /*04f0*/  IMAD.X R11, RZ, RZ, R5, P3 ;  /* 0x000000ffff0b7224 */ /* 0x002fe200018e0605 */
[----:B------:R-:W-:Y:S07]  /*0500*/  @P1 BRA `(.L_x_25) ;  /* 0xfffffffc00141947 */ /* 0x000fee000383ffff */
.L_x_24:
[----:B0-----:R-:W-:Y:S05]  /*0510*/  @!P0 EXIT ;  /* 0x000000000000894d */ /* 0x001fea0003800000 */
[----:B------:R-:W-:Y:S02]  /*0520*/  ISETP.GE.U32.AND P0, PT, R10, 0x8, PT ;  /* 0x000000080a00780c */ /* 0x000fe40003f06070 */
[----:B------:R-:W-:-:S04]  /*0530*/  LOP3.LUT R12, R6, 0x7, RZ, 0xc0, !PT ;  /* 0x00000007060c7812 */ /* 0x000fc800078ec0ff */
[----:B------:R-:W-:-:S07]  /*0540*/  ISETP.NE.AND P1, PT, R12, RZ, PT ;  /* 0x000000ff0c00720c */ /* 0x000fce0003f25270 */
[----:B------:R-:W-:Y:S06]  /*0550*/  @!P0 BRA `(.L_x_26) ;  /* 0x0000000000748947 */ /* 0x000fec0003800000 */
[----:B------:R-:W0:Y:S08]  /*0560*/  LDC.64 R2, c[0x0][0x388] ;  /* 0x0000e200ff027b82 */ /* 0x000e300000000a00 */
[----:B--2---:R-:W1:Y:S01]  /*0570*/  LDC.64 R4, c[0x0][0x390] ;  /* 0x0000e400ff047b82 */ /* 0x004e620000000a00 */
[----:B0-----:R-:W-:-:S05]  /*0580*/  IMAD.WIDE.U32 R2, R0, 0x4, R2 ;  /* 0x0000000400027825 */ /* 0x001fca00078e0002 */
[----:B------:R-:W2:Y:S01]  /*0590*/  LDG.E R7, desc[UR8][R2.64] ;  /* 0x0000000802077981 */ /* 0x000ea2000c1e1900 */
[----:B-1----:R-:W-:Y:S01]  /*05a0*/  IMAD.WIDE.U32 R4, R0, 0x4, R4 ;  /* 0x0000000400047825 */ /* 0x002fe200078e0004 */
[----:B--2---:R-:W-:-:S05]  /*05b0*/  FSET.BF.GT.AND R7, R7, 0.5, PT ;  /* 0x3f0000000707780a */ /* 0x004fca0003804000 */
        /* <DEDUP_REMOVED lines=19> */
[----:B------:R-:W3:Y:S01]  /*06f0*/  LDG.E R8, desc[UR8][R2.64+0x1c] ;  /* 0x00001c0802087981 */ /* 0x000ee2000c1e1900 */
[----:B------:R-:W-:Y:S01]  /*0700*/  VIADD R0, R0, 0x8 ;  /* 0x0000000800007836 */ /* 0x000fe20000000000 */
[----:B---3--:R-:W-:-:S05]  /*0710*/  FSET.BF.GT.AND R13, R8, 0.5, PT ;  /* 0x3f000000080d780a */ /* 0x008fca0003804000 */
[----:B------:R0:W-:Y:S02]  /*0720*/  STG.E desc[UR8][R4.64+0x1c], R13 ;  /* 0x00001c0d04007986 */ /* 0x0001e4000c101908 */
.L_x_26:
[----:B------:R-:W-:Y:S05]  /*0730*/  @!P1 EXIT ;  /* 0x000000000000994d */ /* 0x000fea0003800000 */
[----:B------:R-:W-:Y:S02]  /*0740*/  ISETP.GE.U32.AND P0, PT, R12, 0x4, PT ;  /* 0x000000040c00780c */ /* 0x000fe40003f06070 */
[----:B------:R-:W-:-:S04]  /*0750*/  LOP3.LUT R6, R6, 0x3, RZ, 0xc0, !PT ;  /* 0x0000000306067812 */ /* 0x000fc800078ec0ff */
[----:B------:R-:W-:-:S07]  /*0760*/  ISETP.NE.AND P1, PT, R6, RZ, PT ;  /* 0x000000ff0600720c */ /* 0x000fce0003f25270 */
[----:B------:R-:W-:Y:S06]  /*0770*/  @!P0 BRA `(.L_x_27) ;  /* 0x0000000000448947 */ /* 0x000fec0003800000 */
[----:B------:R-:W1:Y:S08]  /*0780*/  LDC.64 R2, c[0x0][0x388] ;  /* 0x0000e200ff027b82 */ /* 0x000e700000000a00 */
[----:B0-2---:R-:W0:Y:S01]  /*0790*/  LDC.64 R4, c[0x0][0x390] ;  /* 0x0000e400ff047b82 */ /* 0x005e220000000a00 */
[----:B-1----:R-:W-:-:S05]  /*07a0*/  IMAD.WIDE.U32 R2, R0, 0x4, R2 ;  /* 0x0000000400027825 */ /* 0x002fca00078e0002 */
[----:B------:R-:W2:Y:S01]  /*07b0*/  LDG.E R7, desc[UR8][R2.64] ;  /* 0x0000000802077981 */ /* 0x000ea2000c1e1900 */
[----:B0-----:R-:W-:Y:S01]  /*07c0*/  IMAD.WIDE.U32 R4, R0, 0x4, R4 ;  /* 0x0000000400047825 */ /* 0x001fe200078e0004 */
        /* <DEDUP_REMOVED lines=8> */
[----:B------:R-:W2:Y:S01]  /*0850*/  LDG.E R8, desc[UR8][R2.64+0xc] ;  /* 0x00000c0802087981 */ /* 0x000ea2000c1e1900 */
[----:B------:R-:W-:Y:S01]  /*0860*/  VIADD R0, R0, 0x4 ;  /* 0x0000000400007836 */ /* 0x000fe20000000000 */
[----:B--2---:R-:W-:-:S05]  /*0870*/  FSET.BF.GT.AND R13, R8, 0.5, PT ;  /* 0x3f000000080d780a */ /* 0x004fca0003804000 */
[----:B------:R1:W-:Y:S02]  /*0880*/  STG.E desc[UR8][R4.64+0xc], R13 ;  /* 0x00000c0d04007986 */ /* 0x0003e4000c101908 */
.L_x_27:
[----:B------:R-:W-:Y:S05]  /*0890*/  @!P1 EXIT ;  /* 0x000000000000994d */ /* 0x000fea0003800000 */
[----:B------:R-:W3:Y:S01]  /*08a0*/  LDC.64 R2, c[0x0][0x390] ;  /* 0x0000e400ff027b82 */ /* 0x000ee20000000a00 */
[----:B------:R-:W-:-:S07]  /*08b0*/  IMAD.MOV R6, RZ, RZ, -R6 ;  /* 0x000000ffff067224 */ /* 0x000fce00078e0a06 */
[----:B012---:R-:W0:Y:S01]  /*08c0*/  LDC.64 R4, c[0x0][0x388] ;  /* 0x0000e200ff047b82 */ /* 0x007e220000000a00 */
[----:B---3--:R-:W-:-:S04]  /*08d0*/  IMAD.WIDE.U32 R2, R0, 0x4, R2 ;  /* 0x0000000400027825 */ /* 0x008fc800078e0002 */
[----:B------:R-:W-:Y:S02]  /*08e0*/  IMAD.MOV.U32 R8, RZ, RZ, R2 ;  /* 0x000000ffff087224 */ /* 0x000fe400078e0002 */
[----:B------:R-:W-:Y:S02]  /*08f0*/  IMAD.MOV.U32 R9, RZ, RZ, R3 ;  /* 0x000000ffff097224 */ /* 0x000fe400078e0003 */
[----:B0-----:R-:W-:-:S04]  /*0900*/  IMAD.WIDE.U32 R4, R0, 0x4, R4 ;  /* 0x0000000400047825 */ /* 0x001fc800078e0004 */
[----:B------:R-:W-:-:S07]  /*0910*/  IMAD.MOV.U32 R7, RZ, RZ, R5 ;  /* 0x000000ffff077224 */ /* 0x000fce00078e0005 */
.L_x_28:
[----:B0-----:R-:W-:Y:S02]  /*0920*/  IMAD.MOV.U32 R2, RZ, RZ, R4 ;  /* 0x000000ffff027224 */ /* 0x001fe400078e0004 */
[----:B------:R-:W-:-:S05]  /*0930*/  IMAD.MOV.U32 R3, RZ, RZ, R7 ;  /* 0x000000ffff037224 */ /* 0x000fca00078e0007 */
[----:B------:R0:W2:Y:S01]  /*0940*/  LDG.E R0, desc[UR8][R2.64] ;  /* 0x0000000802007981 */ /* 0x0000a2000c1e1900 */
[----:B------:R-:W-:Y:S01]  /*0950*/  VIADD R6, R6, 0x1 ;  /* 0x0000000106067836 */ /* 0x000fe20000000000 */
[----:B------:R-:W-:-:S04]  /*0960*/  IADD3 R4, P2, PT, R4, 0x4, RZ ;  /* 0x0000000404047810 */ /* 0x000fc80007f5e0ff */
[----:B------:R-:W-:Y:S01]  /*0970*/  ISETP.NE.AND P0, PT, R6, RZ, PT ;  /* 0x000000ff0600720c */ /* 0x000fe20003f05270 */
[----:B------:R-:W-:Y:S02]  /*0980*/  IMAD.X R7, RZ, RZ, R7, P2 ;  /* 0x000000ffff077224 */ /* 0x000fe400010e0607 */
[----:B0-----:R-:W-:Y:S01]  /*0990*/  IMAD.MOV.U32 R2, RZ, RZ, R8 ;  /* 0x000000ffff027224 */ /* 0x001fe200078e0008 */
[----:B------:R-:W-:Y:S01]  /*09a0*/  IADD3 R8, P1, PT, R8, 0x4, RZ ;  /* 0x0000000408087810 */ /* 0x000fe20007f3e0ff */
[----:B------:R-:W-:-:S04]  /*09b0*/  IMAD.MOV.U32 R3, RZ, RZ, R9 ;  /* 0x000000ffff037224 */ /* 0x000fc800078e0009 */
[----:B------:R-:W-:Y:S01]  /*09c0*/  IMAD.X R9, RZ, RZ, R9, P1 ;  /* 0x000000ffff097224 */ /* 0x000fe200008e0609 */
[----:B--2---:R-:W-:-:S05]  /*09d0*/  FSET.BF.GT.AND R5, R0, 0.5, PT ;  /* 0x3f0000000005780a */ /* 0x004fca0003804000 */
[----:B------:R0:W-:Y:S01]  /*09e0*/  STG.E desc[UR8][R2.64], R5 ;  /* 0x0000000502007986 */ /* 0x0001e2000c101908 */
[----:B------:R-:W-:Y:S05]  /*09f0*/  @P0 BRA `(.L_x_28) ;  /* 0xfffffffc00c80947 */ /* 0x000fea000383ffff */
[----:B------:R-:W-:Y:S05]  /*0a00*/  EXIT ;  /* 0x000000000000794d */ /* 0x000fea0003800000 */
.L_x_29:
        /* <DEDUP_REMOVED lines=15> */
.L_x_82:


//--------------------- .text._Z16printThreadIndexv --------------------------
	.section	.text._Z16printThreadIndexv,"ax",@progbits
	.align	128
        .global         _Z16printThreadIndexv
        .type           _Z16printThreadIndexv,@function
        .size           _Z16printThreadIndexv,(.L_x_83 - _Z16printThreadIndexv)
        .other          _Z16printThreadIndexv,@"STO_CUDA_ENTRY STV_DEFAULT"
_Z16printThreadIndexv:
.text._Z16printThreadIndexv:
[----:B------:R-:W0:Y:S01]  /*0000*/  LDC R1, c[0x0][0x37c] ;  /* 0x0000df00ff017b82 */ /* 0x000e220000000800 */
[----:B------:R-:W1:Y:S01]  /*0010*/  S2R R10, SR_TID.X ;  /* 0x00000000000a7919 */ /* 0x000e620000002100 */
[----:B------:R-:W2:Y:S01]  /*0020*/  LDCU UR6, c[0x0][0x2fc] ;  /* 0x00005f80ff0677ac */ /* 0x000ea20008000800 */
[----:B------:R-:W-:Y:S01]  /*0030*/  MOV R8, 0x0 ;  /* 0x0000000000087802 */ /* 0x000fe20000000f00 */
[----:B0-----:R-:W-:Y:S01]  /*0040*/  VIADD R1, R1, 0xffffffe0 ;  /* 0xffffffe001017836 */ /* 0x001fe20000000000 */
[----:B------:R-:W1:Y:S01]  /*0050*/  S2R R11, SR_TID.Y ;  /* 0x00000000000b7919 */ /* 0x000e620000002200 */
[----:B------:R-:W0:Y:S01]  /*0060*/  LDCU UR5, c[0x0][0x360] ;  /* 0x00006c00ff0577ac */ /* 0x000e220008000800 */
[----:B------:R-:W3:Y:S01]  /*0070*/  S2R R12, SR_CTAID.X ;  /* 0x00000000000c7919 */ /* 0x000ee20000002500 */
[----:B------:R-:W4:Y:S01]  /*0080*/  LDCU UR7, c[0x0][0x364] ;  /* 0x00006c80ff0777ac */ /* 0x000f220008000800 */
[----:B------:R-:W5:Y:S01]  /*0090*/  LDC.64 R8, c[0x4][R8] ;  /* 0x0100000008087b82 */ /* 0x000f620000000a00 */
[----:B------:R-:W4:Y:S01]  /*00a0*/  S2R R13, SR_CTAID.Y ;  /* 0x00000000000d7919 */ /* 0x000f220000002600 */
[----:B------:R-:W0:Y:S01]  /*00b0*/  LDCU UR4, c[0x0][0x370] ;  /* 0x00006e00ff0477ac */ /* 0x000e220008000800 */
[----:B------:R-:W2:Y:S01]  /*00c0*/  LDCU.64 UR8, c[0x4][0x10] ;  /* 0x01000200ff0877ac */ /* 0x000ea20008000a00 */
[----:B0-----:R-:W-:Y:S01]  /*00d0*/  UIMAD UR4, UR5, UR4, URZ ;  /* 0x00000004050472a4 */ /* 0x001fe2000f8e02ff */
[----:B--2---:R-:W-:Y:S01]  /*00e0*/  IMAD.U32 R4, RZ, RZ, UR8 ;  /* 0x00000008ff047e24 */ /* 0x004fe2000f8e00ff */
[----:B-1----:R0:W-:Y:S01]  /*00f0*/  STL.64 [R1], R10 ;  /* 0x0000000a01007387 */ /* 0x0021e20000100a00 */
[----:B------:R-:W-:Y:S01]  /*0100*/  MOV R5, UR9 ;  /* 0x0000000900057c02 */ /* 0x000fe20008000f00 */
[----:B---3--:R-:W-:Y:S01]  /*0110*/  IMAD R2, R12, UR5, R10 ;  /* 0x000000050c027c24 */ /* 0x008fe2000f8e020a */
[----:B------:R-:W1:Y:S01]  /*0120*/  LDCU UR5, c[0x0][0x2f8] ;  /* 0x00005f00ff0577ac */ /* 0x000e620008000800 */
[----:B----4-:R-:W-:Y:S01]  /*0130*/  IMAD R3, R13, UR7, R11 ;  /* 0x000000070d037c24 */ /* 0x010fe2000f8e020b */
[----:B------:R0:W-:Y:S03]  /*0140*/  STL.64 [R1+0x8], R12 ;  /* 0x0000080c01007387 */ /* 0x0001e60000100a00 */
[----:B------:R-:W-:Y:S01]  /*0150*/  IMAD R0, R3, UR4, R2 ;  /* 0x0000000403007c24 */ /* 0x000fe2000f8e0202 */
[----:B------:R0:W-:Y:S04]  /*0160*/  STL.64 [R1+0x10], R2 ;  /* 0x0000100201007387 */ /* 0x0001e80000100a00 */
[----:B------:R0:W-:Y:S01]  /*0170*/  STL [R1+0x18], R0 ;  /* 0x0000180001007387 */ /* 0x0001e20000100800 */
[----:B-1----:R-:W-:-:S04]  /*0180*/  IADD3 R6, P0, PT, R1, UR5, RZ ;  /* 0x0000000501067c10 */ /* 0x002fc8000ff1e0ff */
[----:B0----5:R-:W-:-:S09]  /*0190*/  IADD3.X R7, PT, PT, RZ, UR6, RZ, P0, !PT ;  /* 0x00000006ff077c10 */ /* 0x021fd200087fe4ff */
[----:B------:R-:W-:-:S07]  /*01a0*/  LEPC R20, `(.L_x_30) ;  /* 0x000000001014794e */ /* 0x000fce0000000000 */
[----:B------:R-:W-:Y:S05]  /*01b0*/  CALL.ABS.NOINC R8 ;  /* 0x0000000008007343 */ /* 0x000fea0003c00000 */
.L_x_30:
[----:B------:R-:W-:Y:S05]  /*01c0*/  EXIT ;  /* 0x000000000000794d */ /* 0x000fea0003800000 */
.L_x_31:
        /* <DEDUP_REMOVED lines=11> */
.L_x_83:


//--------------------- .text._Z10testKernelPiS_  --------------------------
	.section	.text._Z10testKernelPiS_,"ax",@progbits
	.align	128
        .global         _Z10testKernelPiS_
        .type           _Z10testKernelPiS_,@function
        .size           _Z10testKernelPiS_,(.L_x_84 - _Z10testKernelPiS_)
        .other          _Z10testKernelPiS_,@"STO_CUDA_ENTRY STV_DEFAULT"
_Z10testKernelPiS_:
.text._Z10testKernelPiS_:
[----:B------:R-:W0:Y:S01]  /*0000*/  LDC R1, c[0x0][0x37c] ;  /* 0x0000df00ff017b82 */ /* 0x000e220000000800 */
[----:B------:R-:W1:Y:S01]  /*0010*/  S2R R0, SR_CTAID.X ;  /* 0x0000000000007919 */ /* 0x000e620000002500 */
[----:B------:R-:W2:Y:S01]  /*0020*/  LDCU UR5, c[0x0][0x2fc] ;  /* 0x00005f80ff0577ac */ /* 0x000ea20008000800 */
[----:B------:R-:W-:Y:S01]  /*0030*/  MOV R2, 0x0 ;  /* 0x0000000000027802 */ /* 0x000fe20000000f00 */
[----:B0-----:R-:W-:Y:S01]  /*0040*/  VIADD R1, R1, 0xfffffff8 ;  /* 0xfffffff801017836 */ /* 0x001fe20000000000 */
[----:B------:R-:W1:Y:S01]  /*0050*/  S2R R3, SR_TID.X ;  /* 0x0000000000037919 */ /* 0x000e620000002100 */
[----:B------:R-:W1:Y:S01]  /*0060*/  LDCU UR6, c[0x0][0x360] ;  /* 0x00006c00ff0677ac */ /* 0x000e620008000800 */
[----:B------:R-:W0:Y:S02]  /*0070*/  LDCU UR4, c[0x0][0x2f8] ;  /* 0x00005f00ff0477ac */ /* 0x000e240008000800 */
[----:B0-----:R-:W-:-:S05]  /*0080*/  IADD3 R6, P0, PT, R1, UR4, RZ ;  /* 0x0000000401067c10 */ /* 0x001fca000ff1e0ff */
[----:B--2---:R-:W-:Y:S02]  /*0090*/  IMAD.X R7, RZ, RZ, UR5, P0 ;  /* 0x00000005ff077e24 */ /* 0x004fe400080e06ff */
[----:B-1----:R-:W-:Y:S01]  /*00a0*/  IMAD R0, R0, UR6, R3 ;  /* 0x0000000600007c24 */ /* 0x002fe2000f8e0203 */
[----:B------:R-:W0:Y:S01]  /*00b0*/  LDCU.64 UR6, c[0x4][0x8] ;  /* 0x01000100ff0677ac */ /* 0x000e220008000a00 */
[----:B------:R-:W1:Y:S03]  /*00c0*/  LDC.64 R2, c[0x4][R2] ;  /* 0x0100000002027b82 */ /* 0x000e660000000a00 */
[----:B------:R2:W-:Y:S01]  /*00d0*/  STL [R1], R0 ;  /* 0x0000000001007387 */ /* 0x0005e20000100800 */
[----:B0-----:R-:W-:Y:S01]  /*00e0*/  IMAD.U32 R4, RZ, RZ, UR6 ;  /* 0x00000006ff047e24 */ /* 0x001fe2000f8e00ff */
[----:B--2---:R-:W-:-:S07]  /*00f0*/  MOV R5, UR7 ;  /* 0x0000000700057c02 */ /* 0x004fce0008000f00 */
[----:B------:R-:W-:-:S07]  /*0100*/  LEPC R20, `(.L_x_32) ;  /* 0x000000001014794e */ /* 0x000fce0000000000 */
[----:B-1----:R-:W-:Y:S05]  /*0110*/  CALL.ABS.NOINC R2 ;  /* 0x0000000002007343 */ /* 0x002fea0003c00000 */
.L_x_32:
[----:B------:R-:W-:Y:S05]  /*0120*/  EXIT ;  /* 0x000000000000794d */ /* 0x000fea0003800000 */
.L_x_33:
        /* <DEDUP_REMOVED lines=13> */
.L_x_84:


//--------------------- .text._Z7sigmoidiPfS_     --------------------------
	.section	.text._Z7sigmoidiPfS_,"ax",@progbits
	.align	128
        .global         _Z7sigmoidiPfS_
        .type           _Z7sigmoidiPfS_,@function
        .size           _Z7sigmoidiPfS_,(.L_x_79 - _Z7sigmoidiPfS_)
        .other          _Z7sigmoidiPfS_,@"STO_CUDA_ENTRY STV_DEFAULT"
_Z7sigmoidiPfS_:
.text._Z7sigmoidiPfS_:
[----:B------:R-:W-:Y:S08]  /*0000*/  LDC R1, c[0x0][0x37c] ;  /* 0x0000df00ff017b82 */ /* 0x000ff00000000800 */
[----:B------:R-:W0:Y:S02]  /*0010*/  LDC R0, c[0x0][0x380] ;  /* 0x0000e000ff007b82 */ /* 0x000e240000000800 */
[----:B0-----:R-:W-:-:S13]  /*0020*/  ISETP.GE.AND P0, PT, R0, 0x1, PT ;  /* 0x000000010000780c */ /* 0x001fda0003f06270 */
[----:B------:R-:W-:Y:S05]  /*0030*/  @!P0 EXIT ;  /* 0x000000000000894d */ /* 0x000fea0003800000 */
[C---:B------:R-:W-:Y:S01]  /*0040*/  ISETP.GE.U32.AND P0, PT, R0.reuse, 0x8, PT ;  /* 0x000000080000780c */ /* 0x040fe20003f06070 */
[----:B------:R-:W0:Y:S01]  /*0050*/  LDCU.64 UR8, c[0x0][0x358] ;  /* 0x00006b00ff0877ac */ /* 0x000e220008000a00 */
[----:B------:R-:W-:Y:S01]  /*0060*/  HFMA2 R2, -RZ, RZ, 0, 0 ;  /* 0x00000000ff027431 */ /* 0x000fe200000001ff */
[----:B------:R-:W-:-:S10]  /*0070*/  LOP3.LUT R11, R0, 0x7, RZ, 0xc0, !PT ;  /* 0x00000007000b7812 */ /* 0x000fd400078ec0ff */
[----:B------:R-:W-:Y:S05]  /*0080*/  @!P0 BRA `(.L_x_34) ;  /* 0x0000000c00748947 */ /* 0x000fea0003800000 */
[----:B------:R-:W1:Y:S01]  /*0090*/  LDCU.64 UR6, c[0x0][0x388] ;  /* 0x00007100ff0677ac */ /* 0x000e620008000a00 */
[----:B------:R-:W-:Y:S01]  /*00a0*/  LOP3.LUT R2, R0, 0x7ffffff8, RZ, 0xc0, !PT ;  /* 0x7ffffff800027812 */ /* 0x000fe200078ec0ff */
[----:B------:R-:W2:Y:S03]  /*00b0*/  LDCU.64 UR4, c[0x0][0x390] ;  /* 0x00007200ff0477ac */ /* 0x000ea60008000a00 */
[----:B------:R-:W-:Y:S01]  /*00c0*/  IADD3 R3, PT, PT, -R2, RZ, RZ ;  /* 0x000000ff02037210 */ /* 0x000fe20007ffe1ff */
[----:B-1----:R-:W-:Y:S02]  /*00d0*/  UIADD3 UR6, UP0, UPT, UR6, 0x10, URZ ;  /* 0x0000001006067890 */ /* 0x002fe4000ff1e0ff */
[----:B--2---:R-:W-:Y:S02]  /*00e0*/  UIADD3 UR4, UP1, UPT, UR4, 0x10, URZ ;  /* 0x0000001004047890 */ /* 0x004fe4000ff3e0ff */
[----:B------:R-:W-:-:S02]  /*00f0*/  UIADD3.X UR7, UPT, UPT, URZ, UR7, URZ, UP0, !UPT ;  /* 0x00000007ff077290 */ /* 0x000fc400087fe4ff */
[----:B------:R-:W-:Y:S01]  /*0100*/  MOV R4, UR6 ;  /* 0x0000000600047c02 */ /* 0x000fe20008000f00 */
[----:B------:R-:W-:Y:S01]  /*0110*/  UIADD3.X UR5, UPT, UPT, URZ, UR5, URZ, UP1, !UPT ;  /* 0x00000005ff057290 */ /* 0x000fe20008ffe4ff */
[----:B------:R-:W-:Y:S02]  /*0120*/  MOV R8, UR4 ;  /* 0x0000000400087c02 */ /* 0x000fe40008000f00 */
[----:B------:R-:W-:-:S03]  /*0130*/  IMAD.U32 R5, RZ, RZ, UR7 ;  /* 0x00000007ff057e24 */ /* 0x000fc6000f8e00ff */
[----:B------:R-:W-:-:S07]  /*0140*/  MOV R13, UR5 ;  /* 0x00000005000d7c02 */ /* 0x000fce0008000f00 */
.L_x_51:
[----:B0-----:R-:W2:Y:S01]  /*0150*/  LDG.E R0, desc[UR8][R4.64+-0x10] ;  /* 0xfffff00804007981 */ /* 0x001ea2000c1e1900 */
[----:B-1----:R-:W-:Y:S01]  /*0160*/  HFMA2 R9, -RZ, RZ, 3.7421875, 0 ;  /* 0x437c0000ff097431 */ /* 0x002fe200000001ff */
[----:B------:R-:W-:Y:S02]  /*0170*/  MOV R7, 0x3bbb989d ;  /* 0x3bbb989d00077802 */ /* 0x000fe40000000f00 */
[----:B------:R-:W-:-:S04]  /*0180*/  IADD3 R3, PT, PT, R3, 0x8, RZ ;  /* 0x0000000803037810 */ /* 0x000fc80007ffe0ff */
[----:B------:R-:W-:Y:S01]  /*0190*/  ISETP.NE.AND P3, PT, R3, RZ, PT ;  /* 0x000000ff0300720c */ /* 0x000fe20003f65270 */
[----:B--2---:R-:W-:-:S04]  /*01a0*/  FFMA.SAT R6, R0, -R7, 0.5 ;  /* 0x3f00000000067423 */ /* 0x004fc80000002807 */
[----:B------:R-:W-:-:S04]  /*01b0*/  FFMA.RM R6, R6, R9, 12582913 ;  /* 0x4b40000106067423 */ /* 0x000fc80000004009 */
[C---:B------:R-:W-:Y:S01]  /*01c0*/  FADD R7, R6.reuse, -12583039 ;  /* 0xcb40007f06077421 */ /* 0x040fe20000000000 */
[----:B------:R-:W-:-:S03]  /*01d0*/  SHF.L.U32 R6, R6, 0x17, RZ ;  /* 0x0000001706067819 */ /* 0x000fc600000006ff */
[----:B------:R-:W-:-:S04]  /*01e0*/  FFMA R7, R0, -1.4426950216293334961, -R7 ;  /* 0xbfb8aa3b00077823 */ /* 0x000fc80000000807 */
[----:B------:R-:W-:-:S06]  /*01f0*/  FFMA R7, R0, -1.925963033500011079e-08, R7 ;  /* 0xb2a5706000077823 */ /* 0x000fcc0000000007 */
[----:B------:R-:W0:Y:S02]  /*0200*/  MUFU.EX2 R7, R7 ;  /* 0x0000000700077308 */ /* 0x000e240000000800 */
[----:B0-----:R-:W-:Y:S01]  /*0210*/  FFMA R10, R6, R7, 1 ;  /* 0x3f800000060a7423 */ /* 0x001fe20000000007 */
[----:B------:R-:W-:Y:S02]  /*0220*/  MOV R6, R8 ;  /* 0x0000000800067202 */ /* 0x000fe40000000f00 */
[----:B------:R-:W-:Y:S01]  /*0230*/  MOV R7, R13 ;  /* 0x0000000d00077202 */ /* 0x000fe20000000f00 */
[----:B------:R-:W-:-:S05]  /*0240*/  VIADD R0, R10, 0x1800000 ;  /* 0x018000000a007836 */ /* 0x000fca0000000000 */
[----:B------:R-:W-:-:S04]  /*0250*/  LOP3.LUT R0, R0, 0x7f800000, RZ, 0xc0, !PT ;  /* 0x7f80000000007812 */ /* 0x000fc800078ec0ff */
[----:B------:R-:W-:-:S13]  /*0260*/  ISETP.GT.U32.AND P0, PT, R0, 0x1ffffff, PT ;  /* 0x01ffffff0000780c */ /* 0x000fda0003f04070 */
[----:B------:R-:W-:Y:S05]  /*0270*/  @P0 BRA `(.L_x_35) ;  /* 0x0000000000140947 */ /* 0x000fea0003800000 */
[----:B------:R-:W-:Y:S02]  /*0280*/  MOV R0, R10 ;  /* 0x0000000a00007202 */ /* 0x000fe40000000f00 */
[----:B------:R-:W-:-:S07]  /*0290*/  MOV R8, 0x2b0 ;  /* 0x000002b000087802 */ /* 0x000fce0000000f00 */
[----:B------:R-:W-:Y:S05]  /*02a0*/  CALL.REL.NOINC `($__internal_1_$__cuda_sm20_rcp_rn_f32_slowpath) ;  /* 0x00000018001c7944 */ /* 0x000fea0003c00000 */
[----:B------:R-:W-:Y:S01]  /*02b0*/  IMAD.MOV.U32 R9, RZ, RZ, R0 ;  /* 0x000000ffff097224 */ /* 0x000fe200078e0000 */
[----:B------:R-:W-:Y:S06]  /*02c0*/  BRA `(.L_x_36) ;  /* 0x0000000000107947 */ /* 0x000fec0003800000 */
.L_x_35:
[----:B------:R-:W0:Y:S02]  /*02d0*/  MUFU.RCP R9, R10 ;  /* 0x0000000a00097308 */ /* 0x000e240000001000 */
[----:B0-----:R-:W-:-:S04]  /*02e0*/  FFMA R0, R10, R9, -1 ;  /* 0xbf8000000a007423 */ /* 0x001fc80000000009 */
[----:B------:R-:W-:-:S04]  /*02f0*/  FADD.FTZ R0, -R0, -RZ ;  /* 0x800000ff00007221 */ /* 0x000fc80000010100 */
[----:B------:R-:W-:-:S07]  /*0300*/  FFMA R9, R9, R0, R9 ;  /* 0x0000000009097223 */ /* 0x000fce0000000009 */
.L_x_36:
[----:B------:R0:W-:Y:S04]  /*0310*/  STG.E desc[UR8][R6.64+-0x10], R9 ;  /* 0xfffff00906007986 */ /* 0x0001e8000c101908 */
[----:B------:R-:W2:Y:S01]  /*0320*/  LDG.E R0, desc[UR8][R4.64+-0xc] ;  /* 0xfffff40804007981 */ /* 0x000ea2000c1e1900 */
[----:B------:R-:W-:Y:S01]  /*0330*/  HFMA2 R13, -RZ, RZ, 0.96630859375, -0.0022525787353515625 ;  /* 0x3bbb989dff0d7431 */ /* 0x000fe200000001ff */
[----:B------:R-:W-:-:S04]  /*0340*/  MOV R15, 0x437c0000 ;  /* 0x437c0000000f7802 */ /* 0x000fc80000000f00 */
[----:B--2---:R-:W-:-:S04]  /*0350*/  FFMA.SAT R8, R0, -R13, 0.5 ;  /* 0x3f00000000087423 */ /* 0x004fc8000000280d */
[----:B------:R-:W-:-:S04]  /*0360*/  FFMA.RM R8, R8, R15, 12582913 ;  /* 0x4b40000108087423 */ /* 0x000fc8000000400f */
[C---:B------:R-:W-:Y:S01]  /*0370*/  FADD R13, R8.reuse, -12583039 ;  /* 0xcb40007f080d7421 */ /* 0x040fe20000000000 */
[----:B------:R-:W-:-:S03]  /*0380*/  SHF.L.U32 R8, R8, 0x17, RZ ;  /* 0x0000001708087819 */ /* 0x000fc600000006ff */
[----:B------:R-:W-:-:S04]  /*0390*/  FFMA R13, R0, -1.4426950216293334961, -R13 ;  /* 0xbfb8aa3b000d7823 */ /* 0x000fc8000000080d */
[----:B------:R-:W-:-:S06]  /*03a0*/  FFMA R13, R0, -1.925963033500011079e-08, R13 ;  /* 0xb2a57060000d7823 */ /* 0x000fcc000000000d */
[----:B------:R-:W1:Y:S02]  /*03b0*/  MUFU.EX2 R13, R13 ;  /* 0x0000000d000d7308 */ /* 0x000e640000000800 */
[----:B-1----:R-:W-:-:S05]  /*03c0*/  FFMA R8, R8, R13, 1 ;  /* 0x3f80000008087423 */ /* 0x002fca000000000d */
[----:B------:R-:W-:-:S04]  /*03d0*/  IADD3 R0, PT, PT, R8, 0x1800000, RZ ;  /* 0x0180000008007810 */ /* 0x000fc80007ffe0ff */
[----:B------:R-:W-:-:S04]  /*03e0*/  LOP3.LUT R0, R0, 0x7f800000, RZ, 0xc0, !PT ;  /* 0x7f80000000007812 */ /* 0x000fc800078ec0ff */
[----:B------:R-:W-:-:S13]  /*03f0*/  ISETP.GT.U32.AND P0, PT, R0, 0x1ffffff, PT ;  /* 0x01ffffff0000780c */ /* 0x000fda0003f04070 */
[----:B0-----:R-:W-:Y:S05]  /*0400*/  @P0 BRA `(.L_x_37) ;  /* 0x0000000000140947 */ /* 0x001fea0003800000 */
[----:B------:R-:W-:Y:S01]  /*0410*/  IMAD.MOV.U32 R0, RZ, RZ, R8 ;  /* 0x000000ffff007224 */ /* 0x000fe200078e0008 */
[----:B------:R-:W-:-:S07]  /*0420*/  MOV R8, 0x440 ;  /* 0x0000044000087802 */ /* 0x000fce0000000f00 */
[----:B------:R-:W-:Y:S05]  /*0430*/  CALL.REL.NOINC `($__internal_1_$__cuda_sm20_rcp_rn_f32_slowpath) ;  /* 0x0000001400b87944 */ /* 0x000fea0003c00000 */
[----:B------:R-:W-:Y:S01]  /*0440*/  MOV R9, R0 ;  /* 0x0000000000097202 */ /* 0x000fe20000000f00 */
[----:B------:R-:W-:Y:S06]  /*0450*/  BRA `(.L_x_38) ;  /* 0x0000000000107947 */ /* 0x000fec0003800000 */
.L_x_37:
[----:B------:R-:W0:Y:S02]  /*0460*/  MUFU.RCP R9, R8 ;  /* 0x0000000800097308 */ /* 0x000e240000001000 */
[----:B0-----:R-:W-:-:S04]  /*0470*/  FFMA R0, R8, R9, -1 ;  /* 0xbf80000008007423 */ /* 0x001fc80000000009 */
[----:B------:R-:W-:-:S04]  /*0480*/  FADD.FTZ R0, -R0, -RZ ;  /* 0x800000ff00007221 */ /* 0x000fc80000010100 */
[----:B------:R-:W-:-:S07]  /*0490*/  FFMA R9, R9, R0, R9 ;  /* 0x0000000009097223 */ /* 0x000fce0000000009 */
.L_x_38:
        /* <DEDUP_REMOVED lines=11> */
[----:B-1----:R-:W-:-:S04]  /*0550*/  FFMA R8, R8, R13, 1 ;  /* 0x3f80000008087423 */ /* 0x002fc8000000000d */
[----:B------:R-:W-:-:S05]  /*0560*/  VIADD R0, R8, 0x1800000 ;  /* 0x0180000008007836 */ /* 0x000fca0000000000 */
[----:B------:R-:W-:-:S04]  /*0570*/  LOP3.LUT R0, R0, 0x7f800000, RZ, 0xc0, !PT ;  /* 0x7f80000000007812 */ /* 0x000fc800078ec0ff */
[----:B------:R-:W-:-:S13]  /*0580*/  ISETP.GT.U32.AND P0, PT, R0, 0x1ffffff, PT ;  /* 0x01ffffff0000780c */ /* 0x000fda0003f04070 */
[----:B0-----:R-:W-:Y:S05]  /*0590*/  @P0 BRA `(.L_x_39) ;  /* 0x0000000000140947 */ /* 0x001fea0003800000 */
[----:B------:R-:W-:Y:S02]  /*05a0*/  MOV R0, R8 ;  /* 0x0000000800007202 */ /* 0x000fe40000000f00 */
[----:B------:R-:W-:-:S07]  /*05b0*/  MOV R8, 0x5d0 ;  /* 0x000005d000087802 */ /* 0x000fce0000000f00 */
[----:B------:R-:W-:Y:S05]  /*05c0*/  CALL.REL.NOINC `($__internal_1_$__cuda_sm20_rcp_rn_f32_slowpath) ;  /* 0x0000001400547944 */ /* 0x000fea0003c00000 */
[----:B------:R-:W-:Y:S01]  /*05d0*/  MOV R9, R0 ;  /* 0x0000000000097202 */ /* 0x000fe20000000f00 */
[----:B------:R-:W-:Y:S06]  /*05e0*/  BRA `(.L_x_40) ;  /* 0x0000000000107947 */ /* 0x000fec0003800000 */
.L_x_39:
[----:B------:R-:W0:Y:S02]  /*05f0*/  MUFU.RCP R9, R8 ;  /* 0x0000000800097308 */ /* 0x000e240000001000 */
[----:B0-----:R-:W-:-:S04]  /*0600*/  FFMA R0, R8, R9, -1 ;  /* 0xbf80000008007423 */ /* 0x001fc80000000009 */
[----:B------:R-:W-:-:S04]  /*0610*/  FADD.FTZ R0, -R0, -RZ ;  /* 0x800000ff00007221 */ /* 0x000fc80000010100 */
[----:B------:R-:W-:-:S07]  /*0620*/  FFMA R9, R9, R0, R9 ;  /* 0x0000000009097223 */ /* 0x000fce0000000009 */
.L_x_40:
[----:B------:R0:W-:Y:S04]  /*0630*/  STG.E desc[UR8][R6.64+-0x8], R9 ;  /* 0xfffff80906007986 */ /* 0x0001e8000c101908 */
[----:B------:R-:W2:Y:S01]  /*0640*/  LDG.E R0, desc[UR8][R4.64+-0x4] ;  /* 0xfffffc0804007981 */ /* 0x000ea2000c1e1900 */
[----:B------:R-:W-:Y:S01]  /*0650*/  HFMA2 R13, -RZ, RZ, 0.96630859375, -0.0022525787353515625 ;  /* 0x3bbb989dff0d7431 */ /* 0x000fe200000001ff */
[----:B------:R-:W-:-:S04]  /*0660*/  MOV R15, 0x437c0000 ;  /* 0x437c0000000f7802 */ /* 0x000fc80000000f00 */
[----:B--2---:R-:W-:-:S04]  /*0670*/  FFMA.SAT R8, R0, -R13, 0.5 ;  /* 0x3f00000000087423 */ /* 0x004fc8000000280d */
[----:B------:R-:W-:-:S04]  /*0680*/  FFMA.RM R8, R8, R15, 12582913 ;  /* 0x4b40000108087423 */ /* 0x000fc8000000400f */
[C---:B------:R-:W-:Y:S01]  /*0690*/  FADD R13, R8.reuse, -12583039 ;  /* 0xcb40007f080d7421 */ /* 0x040fe20000000000 */
[----:B------:R-:W-:-:S03]  /*06a0*/  IMAD.SHL.U32 R8, R8, 0x800000, RZ ;  /* 0x0080000008087824 */ /* 0x000fc600078e00ff */
        /* <DEDUP_REMOVED lines=13> */
.L_x_41:
[----:B------:R-:W0:Y:S02]  /*0780*/  MUFU.RCP R9, R8 ;  /* 0x0000000800097308 */ /* 0x000e240000001000 */
[----:B0-----:R-:W-:-:S04]  /*0790*/  FFMA R0, R8, R9, -1 ;  /* 0xbf80000008007423 */ /* 0x001fc80000000009 */
[----:B------:R-:W-:-:S04]  /*07a0*/  FADD.FTZ R0, -R0, -RZ ;  /* 0x800000ff00007221 */ /* 0x000fc80000010100 */
[----:B------:R-:W-:-:S07]  /*07b0*/  FFMA R9, R9, R0, R9 ;  /* 0x0000000009097223 */ /* 0x000fce0000000009 */
.L_x_42:
[----:B------:R0:W-:Y:S04]  /*07c0*/  STG.E desc[UR8][R6.64+-0x4], R9 ;  /* 0xfffffc0906007986 */ /* 0x0001e8000c101908 */
[----:B------:R-:W2:Y:S01]  /*07d0*/  LDG.E R0, desc[UR8][R4.64] ;  /* 0x0000000804007981 */ /* 0x000ea2000c1e1900 */
[----:B------:R-:W-:Y:S02]  /*07e0*/  HFMA2 R13, -RZ, RZ, 0.96630859375, -0.0022525787353515625 ;  /* 0x3bbb989dff0d7431 */ /* 0x000fe400000001ff */
[----:B------:R-:W-:-:S03]  /*07f0*/  IMAD.MOV.U32 R15, RZ, RZ, 0x437c0000 ;  /* 0x437c0000ff0f7424 */ /* 0x000fc600078e00ff */
        /* <DEDUP_REMOVED lines=17> */
.L_x_43:
[----:B------:R-:W0:Y:S02]  /*0910*/  MUFU.RCP R9, R8 ;  /* 0x0000000800097308 */ /* 0x000e240000001000 */
[----:B0-----:R-:W-:-:S04]  /*0920*/  FFMA R0, R8, R9, -1 ;  /* 0xbf80000008007423 */ /* 0x001fc80000000009 */
[----:B------:R-:W-:-:S04]  /*0930*/  FADD.FTZ R0, -R0, -RZ ;  /* 0x800000ff00007221 */ /* 0x000fc80000010100 */
[----:B------:R-:W-:-:S07]  /*0940*/  FFMA R9, R9, R0, R9 ;  /* 0x0000000009097223 */ /* 0x000fce0000000009 */
.L_x_44:
[----:B------:R0:W-:Y:S04]  /*0950*/  STG.E desc[UR8][R6.64], R9 ;  /* 0x0000000906007986 */ /* 0x0001e8000c101908 */
[----:B------:R-:W2:Y:S01]  /*0960*/  LDG.E R0, desc[UR8][R4.64+0x4] ;  /* 0x0000040804007981 */ /* 0x000ea2000c1e1900 */
[----:B------:R-:W-:Y:S02]  /*0970*/  HFMA2 R15, -RZ, RZ, 3.7421875, 0 ;  /* 0x437c0000ff0f7431 */ /* 0x000fe400000001ff */
[----:B------:R-:W-:-:S04]  /*0980*/  IMAD.MOV.U32 R13, RZ, RZ, 0x3bbb989d ;  /* 0x3bbb989dff0d7424 */ /* 0x000fc800078e00ff */
        /* <DEDUP_REMOVED lines=15> */
[----:B------:R-:W-:Y:S01]  /*0a80*/  IMAD.MOV.U32 R9, RZ, RZ, R0 ;  /* 0x000000ffff097224 */ /* 0x000fe200078e0000 */
[----:B------:R-:W-:Y:S06]  /*0a90*/  BRA `(.L_x_46) ;  /* 0x0000000000107947 */ /* 0x000fec0003800000 */
.L_x_45:
[----:B------:R-:W0:Y:S02]  /*0aa0*/  MUFU.RCP R9, R8 ;  /* 0x0000000800097308 */ /* 0x000e240000001000 */
[----:B0-----:R-:W-:-:S04]  /*0ab0*/  FFMA R0, R8, R9, -1 ;  /* 0xbf80000008007423 */ /* 0x001fc80000000009 */
[----:B------:R-:W-:-:S04]  /*0ac0*/  FADD.FTZ R0, -R0, -RZ ;  /* 0x800000ff00007221 */ /* 0x000fc80000010100 */
[----:B------:R-:W-:-:S07]  /*0ad0*/  FFMA R9, R9, R0, R9 ;  /* 0x0000000009097223 */ /* 0x000fce0000000009 */
.L_x_46:
[----:B------:R0:W-:Y:S04]  /*0ae0*/  STG.E desc[UR8][R6.64+0x4], R9 ;  /* 0x0000040906007986 */ /* 0x0001e8000c101908 */
[----:B------:R-:W2:Y:S01]  /*0af0*/  LDG.E R0, desc[UR8][R4.64+0x8] ;  /* 0x0000080804007981 */ /* 0x000ea2000c1e1900 */
[----:B------:R-:W-:Y:S01]  /*0b00*/  HFMA2 R15, -RZ, RZ, 3.7421875, 0 ;  /* 0x437c0000ff0f7431 */ /* 0x000fe200000001ff */
[----:B------:R-:W-:-:S05]  /*0b10*/  MOV R13, 0x3bbb989d ;  /* 0x3bbb989d000d7802 */ /* 0x000fca0000000f00 */
        /* <DEDUP_REMOVED lines=17> */
.L_x_47:
[----:B------:R-:W0:Y:S02]  /*0c30*/  MUFU.RCP R9, R8 ;  /* 0x0000000800097308 */ /* 0x000e240000001000 */
[----:B0-----:R-:W-:-:S04]  /*0c40*/  FFMA R0, R8, R9, -1 ;  /* 0xbf80000008007423 */ /* 0x001fc80000000009 */
[----:B------:R-:W-:-:S04]  /*0c50*/  FADD.FTZ R0, -R0, -RZ ;  /* 0x800000ff00007221 */ /* 0x000fc80000010100 */
[----:B------:R-:W-:-:S07]  /*0c60*/  FFMA R9, R9, R0, R9 ;  /* 0x0000000009097223 */ /* 0x000fce0000000009 */
.L_x_48:
        /* <DEDUP_REMOVED lines=21> */
.L_x_49:
[----:B------:R-:W0:Y:S02]  /*0dc0*/  MUFU.RCP R9, R8 ;  /* 0x0000000800097308 */ /* 0x000e240000001000 */
[----:B0-----:R-:W-:-:S04]  /*0dd0*/  FFMA R0, R8, R9, -1 ;  /* 0xbf80000008007423 */ /* 0x001fc80000000009 */
[----:B------:R-:W-:-:S04]  /*0de0*/  FADD.FTZ R0, -R0, -RZ ;  /* 0x800000ff00007221 */ /* 0x000fc80000010100 */
[----:B------:R-:W-:-:S07]  /*0df0*/  FFMA R9, R9, R0, R9 ;  /* 0x0000000009097223 */ /* 0x000fce0000000009 */
.L_x_50:
[----:B------:R1:W-:Y:S01]  /*0e00*/  STG.E desc[UR8][R6.64+0xc], R9 ;  /* 0x00000c0906007986 */ /* 0x0003e2000c101908 */
[----:B------:R-:W-:Y:S02]  /*0e10*/  IADD3 R4, P0, PT, R4, 0x20, RZ ;  /* 0x0000002004047810 */ /* 0x000fe40007f1e0ff */
[----:B------:R-:W-:Y:S02]  /*0e20*/  IADD3 R8, P1, PT, R6, 0x20, RZ ;  /* 0x0000002006087810 */ /* 0x000fe40007f3e0ff */
[----:B------:R-:W-:Y:S02]  /*0e30*/  IADD3.X R5, PT, PT, RZ, R5, RZ, P0, !PT ;  /* 0x00000005ff057210 */ /* 0x000fe400007fe4ff */
[----:B------:R-:W-:Y:S01]  /*0e40*/  IADD3.X R13, PT, PT, RZ, R7, RZ, P1, !PT ;  /* 0x00000007ff0d7210 */ /* 0x000fe20000ffe4ff */
[----:B------:R-:W-:Y:S08]  /*0e50*/  @P3 BRA `(.L_x_51) ;  /* 0xfffffff000bc3947 */ /* 0x000ff0000383ffff */
.L_x_34:
[----:B------:R-:W-:-:S13]  /*0e60*/  ISETP.NE.AND P0, PT, R11, RZ, PT ;  /* 0x000000ff0b00720c */ /* 0x000fda0003f05270 */
[----:B0-----:R-:W-:Y:S05]  /*0e70*/  @!P0 EXIT ;  /* 0x000000000000894d */ /* 0x001fea0003800000 */
[----:B------:R-:W0:Y:S01]  /*0e80*/  LDCU UR4, c[0x0][0x380] ;  /* 0x00007000ff0477ac */ /* 0x000e220008000800 */
[----:B------:R-:W-:Y:S01]  /*0e90*/  ISETP.GE.U32.AND P0, PT, R11, 0x4, PT ;  /* 0x000000040b00780c */ /* 0x000fe20003f06070 */
[----:B0-----:R-:W-:-:S12]  /*0ea0*/  ULOP3.LUT UR4, UR4, 0x3, URZ, 0xc0, !UPT ;  /* 0x0000000304047892 */ /* 0x001fd8000f8ec0ff */
[----:B------:R-:W-:Y:S05]  /*0eb0*/  @!P0 BRA `(.L_x_52) ;  /* 0x0000000400a48947 */ /* 0x000fea0003800000 */
[----:B------:R-:W0:Y:S02]  /*0ec0*/  LDC.64 R4, c[0x0][0x388] ;  /* 0x0000e200ff047b82 */ /* 0x000e240000000a00 */
[----:B0-----:R-:W-:-:S05]  /*0ed0*/  IMAD.WIDE.U32 R4, R2, 0x4, R4 ;  /* 0x0000000402047825 */ /* 0x001fca00078e0004 */
[----:B------:R-:W2:Y:S01]  /*0ee0*/  LDG.E R0, desc[UR8][R4.64] ;  /* 0x0000000804007981 */ /* 0x000ea2000c1e1900 */
[----:B-1----:R-:W-:Y:S02]  /*0ef0*/  HFMA2 R6, -RZ, RZ, 3.7421875, 0 ;  /* 0x437c0000ff067431 */ /* 0x002fe400000001ff */
[----:B------:R-:W-:-:S04]  /*0f00*/  IMAD.MOV.U32 R3, RZ, RZ, 0x3bbb989d ;  /* 0x3bbb989dff037424 */ /* 0x000fc800078e00ff */
[----:B--2---:R-:W-:-:S04]  /*0f10*/  FFMA.SAT R3, R0, -R3, 0.5 ;  /* 0x3f00000000037423 */ /* 0x004fc80000002803 */
[----:B------:R-:W-:-:S04]  /*0f20*/  FFMA.RM R3, R3, R6, 12582913 ;  /* 0x4b40000103037423 */ /* 0x000fc80000004006 */
[C---:B------:R-:W-:Y:S01]  /*0f30*/  FADD R7, R3.reuse, -12583039 ;  /* 0xcb40007f03077421 */ /* 0x040fe20000000000 */
[----:B------:R-:W-:-:S03]  /*0f40*/  SHF.L.U32 R3, R3, 0x17, RZ ;  /* 0x0000001703037819 */ /* 0x000fc600000006ff */
[----:B------:R-:W-:-:S04]  /*0f50*/  FFMA R7, R0, -1.4426950216293334961, -R7 ;  /* 0xbfb8aa3b00077823 */ /* 0x000fc80000000807 */
[----:B------:R-:W-:-:S04]  /*0f60*/  FFMA R7, R0, -1.925963033500011079e-08, R7 ;  /* 0xb2a5706000077823 */ /* 0x000fc80000000007 */
[----:B------:R-:W0:Y:S02]  /*0f70*/  MUFU.EX2 R0, R7 ;  /* 0x0000000700007308 */ /* 0x000e240000000800 */
[----:B0-----:R-:W-:-:S05]  /*0f80*/  FFMA R6, R3, R0, 1 ;  /* 0x3f80000003067423 */ /* 0x001fca0000000000 */
[----:B------:R-:W-:-:S04]  /*0f90*/  IADD3 R0, PT, PT, R6, 0x1800000, RZ ;  /* 0x0180000006007810 */ /* 0x000fc80007ffe0ff */
        /* <DEDUP_REMOVED lines=8> */
.L_x_53:
[----:B------:R-:W0:Y:S02]  /*1020*/  MUFU.RCP R3, R6 ;  /* 0x0000000600037308 */ /* 0x000e240000001000 */
[----:B0-----:R-:W-:-:S04]  /*1030*/  FFMA R0, R6, R3, -1 ;  /* 0xbf80000006007423 */ /* 0x001fc80000000003 */
[----:B------:R-:W-:-:S04]  /*1040*/  FADD.FTZ R0, -R0, -RZ ;  /* 0x800000ff00007221 */ /* 0x000fc80000010100 */
[----:B------:R-:W-:-:S07]  /*1050*/  FFMA R3, R3, R0, R3 ;  /* 0x0000000003037223 */ /* 0x000fce0000000003 */
.L_x_54:
[----:B------:R-:W0:Y:S02]  /*1060*/  LDC.64 R6, c[0x0][0x390] ;  /* 0x0000e400ff067b82 */ /* 0x000e240000000a00 */
[----:B0-----:R-:W-:-:S05]  /*1070*/  IMAD.WIDE.U32 R6, R2, 0x4, R6 ;  /* 0x0000000402067825 */ /* 0x001fca00078e0006 */
        /* <DEDUP_REMOVED lines=21> */
.L_x_55:
[----:B------:R-:W0:Y:S02]  /*11d0*/  MUFU.RCP R3, R8 ;  /* 0x0000000800037308 */ /* 0x000e240000001000 */
[----:B0-----:R-:W-:-:S04]  /*11e0*/  FFMA R0, R8, R3, -1 ;  /* 0xbf80000008007423 */ /* 0x001fc80000000003 */
[----:B------:R-:W-:-:S04]  /*11f0*/  FADD.FTZ R0, -R0, -RZ ;  /* 0x800000ff00007221 */ /* 0x000fc80000010100 */
[----:B------:R-:W-:-:S07]  /*1200*/  FFMA R3, R3, R0, R3 ;  /* 0x0000000003037223 */ /* 0x000fce0000000003 */
.L_x_56:
        /* <DEDUP_REMOVED lines=21> */
.L_x_57:
[----:B------:R-:W0:Y:S02]  /*1360*/  MUFU.RCP R3, R8 ;  /* 0x0000000800037308 */ /* 0x000e240000001000 */
[----:B0-----:R-:W-:-:S04]  /*1370*/  FFMA R0, R8, R3, -1 ;  /* 0xbf80000008007423 */ /* 0x001fc80000000003 */
[----:B------:R-:W-:-:S04]  /*1380*/  FADD.FTZ R0, -R0, -RZ ;  /* 0x800000ff00007221 */ /* 0x000fc80000010100 */
[----:B------:R-:W-:-:S07]  /*1390*/  FFMA R3, R3, R0, R3 ;  /* 0x0000000003037223 */ /* 0x000fce0000000003 */
.L_x_58:
        /* <DEDUP_REMOVED lines=21> */
.L_x_59:
[----:B------:R-:W0:Y:S02]  /*14f0*/  MUFU.RCP R3, R8 ;  /* 0x0000000800037308 */ /* 0x000e240000001000 */
[----:B0-----:R-:W-:-:S04]  /*1500*/  FFMA R0, R8, R3, -1 ;  /* 0xbf80000008007423 */ /* 0x001fc80000000003 */
[----:B------:R-:W-:-:S04]  /*1510*/  FADD.FTZ R0, -R0, -RZ ;  /* 0x800000ff00007221 */ /* 0x000fc80000010100 */
[----:B------:R-:W-:-:S07]  /*1520*/  FFMA R3, R3, R0, R3 ;  /* 0x0000000003037223 */ /* 0x000fce0000000003 */
.L_x_60:
[----:B------:R0:W-:Y:S01]  /*1530*/  STG.E desc[UR8][R6.64+0xc], R3 ;  /* 0x00000c0306007986 */ /* 0x0001e2000c101908 */
[----:B------:R-:W-:-:S07]  /*1540*/  IADD3 R2, PT, PT, R2, 0x4, RZ ;  /* 0x0000000402027810 */ /* 0x000fce0007ffe0ff */
.L_x_52:
[----:B------:R-:W-:-:S13]  /*1550*/  ISETP.NE.AND P0, PT, RZ, UR4, PT ;  /* 0x00000004ff007c0c */ /* 0x000fda000bf05270 */
[----:B------:R-:W-:Y:S05]  /*1560*/  @!P0 EXIT ;  /* 0x000000000000894d */ /* 0x000fea0003800000 */
[----:B------:R-:W-:-:S09]  /*1570*/  UISETP.NE.AND UP0, UPT, UR4, 0x1, UPT ;  /* 0x000000010400788c */ /* 0x000fd2000bf05270 */
[----:B------:R-:W-:Y:S05]  /*1580*/  BRA.U !UP0, `(.L_x_61) ;  /* 0x0000000108dc7547 */ /* 0x000fea000b800000 */
[----:B------:R-:W2:Y:S02]  /*1590*/  LDC.64 R4, c[0x0][0x388] ;  /* 0x0000e200ff047b82 */ /* 0x000ea40000000a00 */
[----:B--2---:R-:W-:-:S05]  /*15a0*/  IMAD.WIDE.U32 R4, R2, 0x4, R4 ;  /* 0x0000000402047825 */ /* 0x004fca00078e0004 */
[----:B------:R-:W2:Y:S01]  /*15b0*/  LDG.E R0, desc[UR8][R4.64] ;  /* 0x0000000804007981 */ /* 0x000ea2000c1e1900 */
[----:B01----:R-:W-:Y:S02]  /*15c0*/  HFMA2 R6, -RZ, RZ, 3.7421875, 0 ;  /* 0x437c0000ff067431 */ /* 0x003fe400000001ff */
        /* <DEDUP_REMOVED lines=16> */
[----:B------:R-:W-:Y:S01]  /*16d0*/  MOV R3, R0 ;  /* 0x0000000000037202 */ /* 0x000fe20000000f00 */
[----:B------:R-:W-:Y:S06]  /*16e0*/  BRA `(.L_x_63) ;  /* 0x0000000000107947 */ /* 0x000fec0003800000 */
.L_x_62:
[----:B------:R-:W0:Y:S02]  /*16f0*/  MUFU.RCP R3, R6 ;  /* 0x0000000600037308 */ /* 0x000e240000001000 */
[----:B0-----:R-:W-:-:S04]  /*1700*/  FFMA R0, R6, R3, -1 ;  /* 0xbf80000006007423 */ /* 0x001fc80000000003 */
[----:B------:R-:W-:-:S04]  /*1710*/  FADD.FTZ R0, -R0, -RZ ;  /* 0x800000ff00007221 */ /* 0x000fc80000010100 */
[----:B------:R-:W-:-:S07]  /*1720*/  FFMA R3, R3, R0, R3 ;  /* 0x0000000003037223 */ /* 0x000fce0000000003 */
.L_x_63:
[----:B------:R-:W0:Y:S02]  /*1730*/  LDC.64 R6, c[0x0][0x390] ;  /* 0x0000e400ff067b82 */ /* 0x000e240000000a00 */
[----:B0-----:R-:W-:-:S05]  /*1740*/  IMAD.WIDE.U32 R6, R2, 0x4, R6 ;  /* 0x0000000402067825 */ /* 0x001fca00078e0006 */
        /* <DEDUP_REMOVED lines=21> */
.L_x_64:
[----:B------:R-:W0:Y:S02]  /*18a0*/  MUFU.RCP R3, R8 ;  /* 0x0000000800037308 */ /* 0x000e240000001000 */
[----:B0-----:R-:W-:-:S04]  /*18b0*/  FFMA R0, R8, R3, -1 ;  /* 0xbf80000008007423 */ /* 0x001fc80000000003 */
[----:B------:R-:W-:-:S04]  /*18c0*/  FADD.FTZ R0, -R0, -RZ ;  /* 0x800000ff00007221 */ /* 0x000fc80000010100 */
[----:B------:R-:W-:-:S07]  /*18d0*/  FFMA R3, R3, R0, R3 ;  /* 0x0000000003037223 */ /* 0x000fce0000000003 */
.L_x_65:
[----:B------:R2:W-:Y:S01]  /*18e0*/  STG.E desc[UR8][R6.64+0x4], R3 ;  /* 0x0000040306007986 */ /* 0x0005e2000c101908 */
[----:B------:R-:W-:-:S07]  /*18f0*/  VIADD R2, R2, 0x2 ;  /* 0x0000000202027836 */ /* 0x000fce0000000000 */
.L_x_61:
[----:B------:R-:W3:Y:S02]  /*1900*/  LDC R0, c[0x0][0x380] ;  /* 0x0000e000ff007b82 */ /* 0x000ee40000000800 */
[----:B---3--:R-:W-:-:S04]  /*1910*/  LOP3.LUT R0, R0, 0x1, RZ, 0xc0, !PT ;  /* 0x0000000100007812 */ /* 0x008fc800078ec0ff */
[----:B------:R-:W-:-:S13]  /*1920*/  ISETP.NE.U32.AND P0, PT, R0, 0x1, PT ;  /* 0x000000010000780c */ /* 0x000fda0003f05070 */
[----:B------:R-:W-:Y:S05]  /*1930*/  @P0 EXIT ;  /* 0x000000000000094d */ /* 0x000fea0003800000 */
[----:B------:R-:W3:Y:S02]  /*1940*/  LDC.64 R4, c[0x0][0x388] ;  /* 0x0000e200ff047b82 */ /* 0x000ee40000000a00 */
[----:B---3--:R-:W-:-:S06]  /*1950*/  IMAD.WIDE.U32 R4, R2, 0x4, R4 ;  /* 0x0000000402047825 */ /* 0x008fcc00078e0004 */
[----:B------:R-:W3:Y:S01]  /*1960*/  LDG.E R4, desc[UR8][R4.64] ;  /* 0x0000000804047981 */ /* 0x000ee2000c1e1900 */
[----:B0-2---:R-:W-:Y:S01]  /*1970*/  HFMA2 R3, -RZ, RZ, 0.96630859375, -0.0022525787353515625 ;  /* 0x3bbb989dff037431 */ /* 0x005fe200000001ff */
[----:B-1----:R-:W-:-:S04]  /*1980*/  MOV R7, 0x437c0000 ;  /* 0x437c000000077802 */ /* 0x002fc80000000f00 */
[----:B---3--:R-:W-:-:S04]  /*1990*/  FFMA.SAT R0, R4, -R3, 0.5 ;  /* 0x3f00000004007423 */ /* 0x008fc80000002803 */
[----:B------:R-:W-:-:S04]  /*19a0*/  FFMA.RM R0, R0, R7, 12582913 ;  /* 0x4b40000100007423 */ /* 0x000fc80000004007 */
[C---:B------:R-:W-:Y:S01]  /*19b0*/  FADD R3, R0.reuse, -12583039 ;  /* 0xcb40007f00037421 */ /* 0x040fe20000000000 */
[----:B------:R-:W-:-:S03]  /*19c0*/  SHF.L.U32 R0, R0, 0x17, RZ ;  /* 0x0000001700007819 */ /* 0x000fc600000006ff */
[----:B------:R-:W-:-:S04]  /*19d0*/  FFMA R3, R4, -1.4426950216293334961, -R3 ;  /* 0xbfb8aa3b04037823 */ /* 0x000fc80000000803 */
[----:B------:R-:W-:-:S06]  /*19e0*/  FFMA R3, R4, -1.925963033500011079e-08, R3 ;  /* 0xb2a5706004037823 */ /* 0x000fcc0000000003 */
        /* <DEDUP_REMOVED lines=11> */
.L_x_66:
[----:B------:R-:W0:Y:S02]  /*1aa0*/  MUFU.RCP R7, R6 ;  /* 0x0000000600077308 */ /* 0x000e240000001000 */
[----:B0-----:R-:W-:-:S04]  /*1ab0*/  FFMA R0, R6, R7, -1 ;  /* 0xbf80000006007423 */ /* 0x001fc80000000007 */
[----:B------:R-:W-:-:S04]  /*1ac0*/  FADD.FTZ R0, -R0, -RZ ;  /* 0x800000ff00007221 */ /* 0x000fc80000010100 */
[----:B------:R-:W-:-:S07]  /*1ad0*/  FFMA R7, R7, R0, R7 ;  /* 0x0000000007077223 */ /* 0x000fce0000000007 */
.L_x_67:
[----:B------:R-:W0:Y:S02]  /*1ae0*/  LDC.64 R4, c[0x0][0x390] ;  /* 0x0000e400ff047b82 */ /* 0x000e240000000a00 */
[----:B0-----:R-:W-:-:S05]  /*1af0*/  IMAD.WIDE.U32 R2, R2, 0x4, R4 ;  /* 0x0000000402027825 */ /* 0x001fca00078e0004 */
[----:B------:R-:W-:Y:S01]  /*1b00*/  STG.E desc[UR8][R2.64], R7 ;  /* 0x0000000702007986 */ /* 0x000fe2000c101908 */
[----:B------:R-:W-:Y:S05]  /*1b10*/  EXIT ;  /* 0x000000000000794d */ /* 0x000fea0003800000 */
        .weak           $__internal_1_$__cuda_sm20_rcp_rn_f32_slowpath
        .type           $__internal_1_$__cuda_sm20_rcp_rn_f32_slowpath,@function
        .size           $__internal_1_$__cuda_sm20_rcp_rn_f32_slowpath,(.L_x_79 - $__internal_1_$__cuda_sm20_rcp_rn_f32_slowpath)
$__internal_1_$__cuda_sm20_rcp_rn_f32_slowpath:
[----:B------:R-:W-:-:S04]  /*1b20*/  SHF.L.U32 R9, R0, 0x1, RZ ;  /* 0x0000000100097819 */ /* 0x000fc800000006ff */
[----:B------:R-:W-:-:S04]  /*1b30*/  SHF.R.U32.HI R9, RZ, 0x18, R9 ;  /* 0x00000018ff097819 */ /* 0x000fc80000011609 */
[----:B------:R-:W-:-:S13]  /*1b40*/  ISETP.NE.U32.AND P0, PT, R9, RZ, PT ;  /* 0x000000ff0900720c */ /* 0x000fda0003f05070 */
[----:B------:R-:W-:Y:S05]  /*1b50*/  @P0 BRA `(.L_x_68) ;  /* 0x00000000002c0947 */ /* 0x000fea0003800000 */
[----:B------:R-:W-:-:S04]  /*1b60*/  SHF.L.U32 R9, R0, 0x1, RZ ;  /* 0x0000000100097819 */ /* 0x000fc800000006ff */
[----:B------:R-:W-:-:S13]  /*1b70*/  ISETP.NE.AND P0, PT, R9, RZ, PT ;  /* 0x000000ff0900720c */ /* 0x000fda0003f05270 */
[----:B------:R2:W3:Y:S01]  /*1b80*/  @!P0 MUFU.RCP R9, R0 ;  /* 0x0000000000098308 */ /* 0x0004e20000001000 */
[----:B------:R-:W-:Y:S05]  /*1b90*/  @!P0 BRA `(.L_x_69) ;  /* 0x0000000000a48947 */ /* 0x000fea0003800000 */
[----:B------:R-:W-:-:S04]  /*1ba0*/  FFMA R10, R0, 1.84467440737095516160e+19, RZ ;  /* 0x5f800000000a7823 */ /* 0x000fc800000000ff */
[----:B---3--:R-:W2:Y:S02]  /*1bb0*/  MUFU.RCP R9, R10 ;  /* 0x0000000a00097308 */ /* 0x008ea40000001000 */
[----:B--2---:R-:W-:-:S04]  /*1bc0*/  FFMA R0, R10, R9, -1 ;  /* 0xbf8000000a007423 */ /* 0x004fc80000000009 */
[----:B------:R-:W-:-:S04]  /*1bd0*/  FADD.FTZ R0, -R0, -RZ ;  /* 0x800000ff00007221 */ /* 0x000fc80000010100 */
[----:B------:R-:W-:-:S04]  /*1be0*/  FFMA R0, R9, R0, R9 ;  /* 0x0000000009007223 */ /* 0x000fc80000000009 */
[----:B------:R-:W-:Y:S01]  /*1bf0*/  FFMA R9, R0, 1.84467440737095516160e+19, RZ ;  /* 0x5f80000000097823 */ /* 0x000fe200000000ff */
[----:B------:R-:W-:Y:S06]  /*1c00*/  BRA `(.L_x_69) ;  /* 0x0000000000887947 */ /* 0x000fec0003800000 */
.L_x_68:
[----:B------:R-:W-:-:S04]  /*1c10*/  IADD3 R10, PT, PT, R9, -0xfd, RZ ;  /* 0xffffff03090a7810 */ /* 0x000fc80007ffe0ff */
[----:B------:R-:W-:-:S13]  /*1c20*/  ISETP.GT.U32.AND P0, PT, R10, 0x1, PT ;  /* 0x000000010a00780c */ /* 0x000fda0003f04070 */
[----:B------:R-:W-:Y:S05]  /*1c30*/  @P0 BRA `(.L_x_70) ;  /* 0x0000000000780947 */ /* 0x000fea0003800000 */
[----:B------:R-:W-:Y:S01]  /*1c40*/  LOP3.LUT R12, R0, 0x7fffff, RZ, 0xc0, !PT ;  /* 0x007fffff000c7812 */ /* 0x000fe200078ec0ff */
[----:B------:R-:W-:-:S03]  /*1c50*/  HFMA2 R17, -RZ, RZ, 0, 1.78813934326171875e-07 ;  /* 0x00000003ff117431 */ /* 0x000fc600000001ff */
[----:B------:R-:W-:-:S04]  /*1c60*/  LOP3.LUT R12, R12, 0x3f800000, RZ, 0xfc, !PT ;  /* 0x3f8000000c0c7812 */ /* 0x000fc800078efcff */
[----:B------:R-:W0:Y:S01]  /*1c70*/  MUFU.RCP R13, R12 ;  /* 0x0000000c000d7308 */ /* 0x000e220000001000 */
[----:B------:R-:W-:Y:S01]  /*1c80*/  SHF.L.U32 R16, R17, R10, RZ ;  /* 0x0000000a11107219 */ /* 0x000fe200000006ff */
[----:B0-----:R-:W-:-:S04]  /*1c90*/  FFMA R14, R12, R13, -1 ;  /* 0xbf8000000c0e7423 */ /* 0x001fc8000000000d */
[----:B------:R-:W-:-:S04]  /*1ca0*/  FADD.FTZ R14, -R14, -RZ ;  /* 0x800000ff0e0e7221 */ /* 0x000fc80000010100 */
[CCC-:B------:R-:W-:Y:S01]  /*1cb0*/  FFMA.RM R15, R13.reuse, R14.reuse, R13.reuse ;  /* 0x0000000e0d0f7223 */ /* 0x1c0fe2000000400d */
[----:B------:R-:W-:-:S04]  /*1cc0*/  FFMA.RP R14, R13, R14, R13 ;  /* 0x0000000e0d0e7223 */ /* 0x000fc8000000800d */
[C---:B------:R-:W-:Y:S02]  /*1cd0*/  LOP3.LUT R13, R15.reuse, 0x7fffff, RZ, 0xc0, !PT ;  /* 0x007fffff0f0d7812 */ /* 0x040fe400078ec0ff */
[----:B------:R-:W-:Y:S02]  /*1ce0*/  FSETP.NEU.FTZ.AND P0, PT, R15, R14, PT ;  /* 0x0000000e0f00720b */ /* 0x000fe40003f1d000 */
[----:B------:R-:W-:Y:S02]  /*1cf0*/  LOP3.LUT R13, R13, 0x800000, RZ, 0xfc, !PT ;  /* 0x008000000d0d7812 */ /* 0x000fe400078efcff */
[----:B------:R-:W-:Y:S02]  /*1d00*/  SEL R14, RZ, 0xffffffff, !P0 ;  /* 0xffffffffff0e7807 */ /* 0x000fe40004000000 */
[----:B------:R-:W-:Y:S02]  /*1d10*/  LOP3.LUT R15, R16, R13, RZ, 0xc0, !PT ;  /* 0x0000000d100f7212 */ /* 0x000fe400078ec0ff */
[----:B------:R-:W-:-:S02]  /*1d20*/  IADD3 R14, PT, PT, -R14, RZ, RZ ;  /* 0x000000ff0e0e7210 */ /* 0x000fc40007ffe1ff */
[-C--:B------:R-:W-:Y:S02]  /*1d30*/  SHF.R.U32.HI R15, RZ, R10.reuse, R15 ;  /* 0x0000000aff0f7219 */ /* 0x080fe4000001160f */
[----:B------:R-:W-:Y:S02]  /*1d40*/  LOP3.LUT P1, RZ, R14, R10, R13, 0xf8, !PT ;  /* 0x0000000a0eff7212 */ /* 0x000fe4000782f80d */
[C---:B------:R-:W-:Y:S02]  /*1d50*/  LOP3.LUT P0, RZ, R15.reuse, 0x1, RZ, 0xc0, !PT ;  /* 0x000000010fff7812 */ /* 0x040fe4000780c0ff */
[----:B------:R-:W-:-:S04]  /*1d60*/  LOP3.LUT P2, RZ, R15, 0x2, RZ, 0xc0, !PT ;  /* 0x000000020fff7812 */ /* 0x000fc8000784c0ff */
[----:B------:R-:W-:Y:S02]  /*1d70*/  PLOP3.LUT P0, PT, P0, P1, P2, 0xe0, 0x0 ;  /* 0x000000000000781c */ /* 0x000fe40000703c20 */
[----:B------:R-:W-:Y:S02]  /*1d80*/  LOP3.LUT P1, RZ, R0, 0x7fffff, RZ, 0xc0, !PT ;  /* 0x007fffff00ff7812 */ /* 0x000fe4000782c0ff */
[----:B------:R-:W-:-:S05]  /*1d90*/  SEL R10, RZ, 0x1, !P0 ;  /* 0x00000001ff0a7807 */ /* 0x000fca0004000000 */
[----:B------:R-:W-:-:S05]  /*1da0*/  IMAD.MOV R10, RZ, RZ, -R10 ;  /* 0x000000ffff0a7224 */ /* 0x000fca00078e0a0a */
[----:B------:R-:W-:Y:S02]  /*1db0*/  ISETP.GE.AND P0, PT, R10, RZ, PT ;  /* 0x000000ff0a00720c */ /* 0x000fe40003f06270 */
[----:B------:R-:W-:-:S04]  /*1dc0*/  IADD3 R10, PT, PT, R9, -0xfc, RZ ;  /* 0xffffff04090a7810 */ /* 0x000fc80007ffe0ff */
[----:B------:R-:W-:-:S07]  /*1dd0*/  SHF.R.U32.HI R9, RZ, R10, R13 ;  /* 0x0000000aff097219 */ /* 0x000fce000001160d */
[----:B------:R-:W-:-:S04]  /*1de0*/  @!P0 IADD3 R9, PT, PT, R9, 0x1, RZ ;  /* 0x0000000109098810 */ /* 0x000fc80007ffe0ff */
[----:B------:R-:W-:-:S04]  /*1df0*/  @!P1 SHF.L.U32 R9, R9, 0x1, RZ ;  /* 0x0000000109099819 */ /* 0x000fc800000006ff */
[----:B------:R-:W-:Y:S01]  /*1e00*/  LOP3.LUT R9, R9, 0x80000000, R0, 0xf8, !PT ;  /* 0x8000000009097812 */ /* 0x000fe200078ef800 */
[----:B------:R-:W-:Y:S06]  /*1e10*/  BRA `(.L_x_69) ;  /* 0x0000000000047947 */ /* 0x000fec0003800000 */
.L_x_70:
[----:B------:R0:W1:Y:S02]  /*1e20*/  MUFU.RCP R9, R0 ;  /* 0x0000000000097308 */ /* 0x0000640000001000 */
.L_x_69:
[----:B0123--:R-:W-:Y:S02]  /*1e30*/  MOV R0, R9 ;  /* 0x0000000900007202 */ /* 0x00ffe40000000f00 */
[----:B------:R-:W-:-:S04]  /*1e40*/  MOV R9, 0x0 ;  /* 0x0000000000097802 */ /* 0x000fc80000000f00 */
[----:B------:R-:W-:Y:S05]  /*1e50*/  RET.REL.NODEC R8 `(_Z7sigmoidiPfS_) ;  /* 0xffffffe008687950 */ /* 0x000fea0003c3ffff */
.L_x_71:
        /* <DEDUP_REMOVED lines=10> */
.L_x_79:


//--------------------- .text._Z3addiPfS_         --------------------------
	.section	.text._Z3addiPfS_,"ax",@progbits
	.align	128
        .global         _Z3addiPfS_
        .type           _Z3addiPfS_,@function
        .size           _Z3addiPfS_,(.L_x_86 - _Z3addiPfS_)
        .other          _Z3addiPfS_,@"STO_CUDA_ENTRY STV_DEFAULT"
_Z3addiPfS_:
.text._Z3addiPfS_:
[----:B------:R-:W-:Y:S08]  /*0000*/  LDC R1, c[0x0][0x37c] ;  /* 0x0000df00ff017b82 */ /* 0x000ff00000000800 */
[----:B------:R-:W0:Y:S02]  /*0010*/  LDC R6, c[0x0][0x380] ;  /* 0x0000e000ff067b82 */ /* 0x000e240000000800 */
[----:B0-----:R-:W-:-:S13]  /*0020*/  ISETP.GE.AND P0, PT, R6, 0x1, PT ;  /* 0x000000010600780c */ /* 0x001fda0003f06270 */
[----:B------:R-:W-:Y:S05]  /*0030*/  @!P0 EXIT ;  /* 0x000000000000894d */ /* 0x000fea0003800000 */
[C---:B------:R-:W-:Y:S01]  /*0040*/  ISETP.GE.U32.AND P1, PT, R6.reuse, 0x10, PT ;  /* 0x000000100600780c */ /* 0x040fe20003f26070 */
[----:B------:R-:W0:Y:S01]  /*0050*/  LDCU.64 UR8, c[0x0][0x358] ;  /* 0x00006b00ff0877ac */ /* 0x000e220008000a00 */
[----:B------:R-:W-:Y:S01]  /*0060*/  LOP3.LUT R10, R6, 0xf, RZ, 0xc0, !PT ;  /* 0x0000000f060a7812 */ /* 0x000fe200078ec0ff */
[----:B------:R-:W-:-:S03]  /*0070*/  HFMA2 R0, -RZ, RZ, 0, 0 ;  /* 0x00000000ff007431 */ /* 0x000fc600000001ff */
[----:B------:R-:W-:-:S07]  /*0080*/  ISETP.NE.AND P0, PT, R10, RZ, PT ;  /* 0x000000ff0a00720c */ /* 0x000fce0003f05270 */
[----:B------:R-:W-:Y:S06]  /*0090*/  @!P1 BRA `(.L_x_72) ;  /* 0x0000000400589947 */ /* 0x000fec0003800000 */
        /* <DEDUP_REMOVED lines=10> */
[----:B------:R-:W-:-:S03]  /*0140*/  MOV R3, UR7 ;  /* 0x0000000700037c02 */ /* 0x000fc60008000f00 */
[----:B------:R-:W-:-:S07]  /*0150*/  MOV R9, UR5 ;  /* 0x0000000500097c02 */ /* 0x000fce0008000f00 */
.L_x_73:
[----:B------:R-:W-:Y:S02]  /*0160*/  MOV R2, R12 ;  /* 0x0000000c00027202 */ /* 0x000fe40000000f00 */
[----:B-1----:R-:W-:Y:S02]  /*0170*/  MOV R4, R8 ;  /* 0x0000000800047202 */ /* 0x002fe40000000f00 */
[----:B------:R-:W-:Y:S01]  /*0180*/  MOV R5, R9 ;  /* 0x0000000900057202 */ /* 0x000fe20000000f00 */
[----:B0-----:R-:W2:Y:S04]  /*0190*/  LDG.E R8, desc[UR8][R2.64+-0x20] ;  /* 0xffffe00802087981 */ /* 0x001ea8000c1e1900 */
[----:B------:R-:W2:Y:S04]  /*01a0*/  LDG.E R9, desc[UR8][R4.64+-0x20] ;  /* 0xffffe00804097981 */ /* 0x000ea8000c1e1900 */
[----:B------:R-:W3:Y:S04]  /*01b0*/  LDG.E R11, desc[UR8][R4.64+-0x1c] ;  /* 0xffffe408040b7981 */ /* 0x000ee8000c1e1900 */
[----:B------:R-:W4:Y:S04]  /*01c0*/  LDG.E R13, desc[UR8][R4.64+-0x18] ;  /* 0xffffe808040d7981 */ /* 0x000f28000c1e1900 */
[----:B------:R-:W5:Y:S01]  /*01d0*/  LDG.E R15, desc[UR8][R4.64+-0x14] ;  /* 0xffffec08040f7981 */ /* 0x000f62000c1e1900 */
[----:B--2---:R-:W-:-:S05]  /*01e0*/  FADD R9, R8, R9 ;  /* 0x0000000908097221 */ /* 0x004fca0000000000 */
[----:B------:R0:W-:Y:S04]  /*01f0*/  STG.E desc[UR8][R4.64+-0x20], R9 ;  /* 0xffffe00904007986 */ /* 0x0001e8000c101908 */
[----:B------:R-:W3:Y:S04]  /*0200*/  LDG.E R8, desc[UR8][R2.64+-0x1c] ;  /* 0xffffe40802087981 */ /* 0x000ee8000c1e1900 */
[----:B0-----:R-:W2:Y:S01]  /*0210*/  LDG.E R9, desc[UR8][R4.64+-0x10] ;  /* 0xfffff00804097981 */ /* 0x001ea2000c1e1900 */
[----:B---3--:R-:W-:-:S05]  /*0220*/  FADD R11, R8, R11 ;  /* 0x0000000b080b7221 */ /* 0x008fca0000000000 */
[----:B------:R0:W-:Y:S04]  /*0230*/  STG.E desc[UR8][R4.64+-0x1c], R11 ;  /* 0xffffe40b04007986 */ /* 0x0001e8000c101908 */
[----:B------:R-:W4:Y:S04]  /*0240*/  LDG.E R8, desc[UR8][R2.64+-0x18] ;  /* 0xffffe80802087981 */ /* 0x000f28000c1e1900 */
[----:B0-----:R-:W3:Y:S01]  /*0250*/  LDG.E R11, desc[UR8][R4.64+-0xc] ;  /* 0xfffff408040b7981 */ /* 0x001ee2000c1e1900 */
[----:B----4-:R-:W-:-:S05]  /*0260*/  FADD R13, R8, R13 ;  /* 0x0000000d080d7221 */ /* 0x010fca0000000000 */
[----:B------:R0:W-:Y:S04]  /*0270*/  STG.E desc[UR8][R4.64+-0x18], R13 ;  /* 0xffffe80d04007986 */ /* 0x0001e8000c101908 */
[----:B------:R-:W5:Y:S04]  /*0280*/  LDG.E R8, desc[UR8][R2.64+-0x14] ;  /* 0xffffec0802087981 */ /* 0x000f68000c1e1900 */
[----:B0-----:R-:W4:Y:S01]  /*0290*/  LDG.E R13, desc[UR8][R4.64+-0x8] ;  /* 0xfffff808040d7981 */ /* 0x001f22000c1e1900 */
[----:B-----5:R-:W-:-:S05]  /*02a0*/  FADD R15, R8, R15 ;  /* 0x0000000f080f7221 */ /* 0x020fca0000000000 */
[----:B------:R0:W-:Y:S04]  /*02b0*/  STG.E desc[UR8][R4.64+-0x14], R15 ;  /* 0xffffec0f04007986 */ /* 0x0001e8000c101908 */
[----:B------:R-:W2:Y:S04]  /*02c0*/  LDG.E R8, desc[UR8][R2.64+-0x10] ;  /* 0xfffff00802087981 */ /* 0x000ea8000c1e1900 */
[----:B0-----:R-:W5:Y:S01]  /*02d0*/  LDG.E R15, desc[UR8][R4.64+-0x4] ;  /* 0xfffffc08040f7981 */ /* 0x001f62000c1e1900 */
        /* <DEDUP_REMOVED lines=34> */
[----:B------:R-:W3:Y:S02]  /*0500*/  LDG.E R8, desc[UR8][R2.64+0x14] ;  /* 0x0000140802087981 */ /* 0x000ee4000c1e1900 */
[----:B---3--:R-:W-:-:S05]  /*0510*/  FADD R11, R8, R11 ;  /* 0x0000000b080b7221 */ /* 0x008fca0000000000 */
[----:B------:R1:W-:Y:S04]  /*0520*/  STG.E desc[UR8][R4.64+0x14], R11 ;  /* 0x0000140b04007986 */ /* 0x0003e8000c101908 */
[----:B------:R-:W4:Y:S01]  /*0530*/  LDG.E R8, desc[UR8][R2.64+0x18] ;  /* 0x0000180802087981 */ /* 0x000f22000c1e1900 */
[----:B------:R-:W-:Y:S01]  /*0540*/  IADD3 R7, PT, PT, R7, 0x10, RZ ;  /* 0x0000001007077810 */ /* 0x000fe20007ffe0ff */
[----:B----4-:R-:W-:-:S05]  /*0550*/  FADD R13, R8, R13 ;  /* 0x0000000d080d7221 */ /* 0x010fca0000000000 */
[----:B------:R1:W-:Y:S04]  /*0560*/  STG.E desc[UR8][R4.64+0x18], R13 ;  /* 0x0000180d04007986 */ /* 0x0003e8000c101908 */
[----:B------:R2:W5:Y:S01]  /*0570*/  LDG.E R8, desc[UR8][R2.64+0x1c] ;  /* 0x00001c0802087981 */ /* 0x000562000c1e1900 */
[----:B------:R-:W-:Y:S02]  /*0580*/  ISETP.NE.AND P1, PT, R7, RZ, PT ;  /* 0x000000ff0700720c */ /* 0x000fe40003f25270 */
[----:B------:R-:W-:-:S05]  /*0590*/  IADD3 R12, P2, PT, R2, 0x40, RZ ;  /* 0x00000040020c7810 */ /* 0x000fca0007f5e0ff */
[----:B--2---:R-:W-:Y:S02]  /*05a0*/  IMAD.X R3, RZ, RZ, R3, P2 ;  /* 0x000000ffff037224 */ /* 0x004fe400010e0603 */
[----:B-----5:R-:W-:Y:S01]  /*05b0*/  FADD R15, R8, R15 ;  /* 0x0000000f080f7221 */ /* 0x020fe20000000000 */
[----:B------:R-:W-:-:S04]  /*05c0*/  IADD3 R8, P3, PT, R4, 0x40, RZ ;  /* 0x0000004004087810 */ /* 0x000fc80007f7e0ff */
[----:B------:R1:W-:Y:S01]  /*05d0*/  STG.E desc[UR8][R4.64+0x1c], R15 ;  /* 0x00001c0f04007986 */ /* 0x0003e2000c101908 */
[----:B0-----:R-:W-:Y:S01]  /*05e0*/  IADD3.X R9, PT, PT, RZ, R5, RZ, P3, !PT ;  /* 0x00000005ff097210 */ /* 0x001fe20001ffe4ff */
[----:B------:R-:W-:Y:S07]  /*05f0*/  @P1 BRA `(.L_x_73) ;  /* 0xfffffff800d81947 */ /* 0x000fee000383ffff */
.L_x_72:
[----:B0-----:R-:W-:Y:S05]  /*0600*/  @!P0 EXIT ;  /* 0x000000000000894d */ /* 0x001fea0003800000 */
[----:B------:R-:W-:Y:S02]  /*0610*/  ISETP.GE.U32.AND P0, PT, R10, 0x8, PT ;  /* 0x000000080a00780c */ /* 0x000fe40003f06070 */
[----:B------:R-:W-:-:S04]  /*0620*/  LOP3.LUT R12, R6, 0x7, RZ, 0xc0, !PT ;  /* 0x00000007060c7812 */ /* 0x000fc800078ec0ff */
[----:B------:R-:W-:-:S07]  /*0630*/  ISETP.NE.AND P1, PT, R12, RZ, PT ;  /* 0x000000ff0c00720c */ /* 0x000fce0003f25270 */
[----:B------:R-:W-:Y:S06]  /*0640*/  @!P0 BRA `(.L_x_74) ;  /* 0x0000000000948947 */ /* 0x000fec0003800000 */
[----:B------:R-:W0:Y:S08]  /*0650*/  LDC.64 R2, c[0x0][0x388] ;  /* 0x0000e200ff027b82 */ /* 0x000e300000000a00 */
[----:B-1----:R-:W1:Y:S01]  /*0660*/  LDC.64 R4, c[0x0][0x390] ;  /* 0x0000e400ff047b82 */ /* 0x002e620000000a00 */
[----:B0-----:R-:W-:-:S05]  /*0670*/  IMAD.WIDE.U32 R2, R0, 0x4, R2 ;  /* 0x0000000400027825 */ /* 0x001fca00078e0002 */
[----:B------:R-:W2:Y:S01]  /*0680*/  LDG.E R7, desc[UR8][R2.64] ;  /* 0x0000000802077981 */ /* 0x000ea2000c1e1900 */
[----:B-1----:R-:W-:-:S05]  /*0690*/  IMAD.WIDE.U32 R4, R0, 0x4, R4 ;  /* 0x0000000400047825 */ /* 0x002fca00078e0004 */
[----:B------:R-:W2:Y:S04]  /*06a0*/  LDG.E R8, desc[UR8][R4.64] ;  /* 0x0000000804087981 */ /* 0x000ea8000c1e1900 */
[----:B------:R-:W3:Y:S04]  /*06b0*/  LDG.E R9, desc[UR8][R4.64+0x4] ;  /* 0x0000040804097981 */ /* 0x000ee8000c1e1900 */
[----:B------:R-:W4:Y:S04]  /*06c0*/  LDG.E R11, desc[UR8][R4.64+0x8] ;  /* 0x00000808040b7981 */ /* 0x000f28000c1e1900 */
[----:B------:R-:W5:Y:S01]  /*06d0*/  LDG.E R13, desc[UR8][R4.64+0xc] ;  /* 0x00000c08040d7981 */ /* 0x000f62000c1e1900 */
[----:B--2---:R-:W-:-:S05]  /*06e0*/  FADD R7, R7, R8 ;  /* 0x0000000807077221 */ /* 0x004fca0000000000 */
[----:B------:R-:W-:Y:S04]  /*06f0*/  STG.E desc[UR8][R4.64], R7 ;  /* 0x0000000704007986 */ /* 0x000fe8000c101908 */
[----:B------:R-:W3:Y:S02]  /*0700*/  LDG.E R8, desc[UR8][R2.64+0x4] ;  /* 0x0000040802087981 */ /* 0x000ee4000c1e1900 */
[----:B---3--:R-:W-:-:S05]  /*0710*/  FADD R9, R8, R9 ;  /* 0x0000000908097221 */ /* 0x008fca0000000000 */
[----:B------:R0:W-:Y:S04]  /*0720*/  STG.E desc[UR8][R4.64+0x4], R9 ;  /* 0x0000040904007986 */ /* 0x0001e8000c101908 */
[----:B------:R-:W4:Y:S04]  /*0730*/  LDG.E R8, desc[UR8][R2.64+0x8] ;  /* 0x0000080802087981 */ /* 0x000f28000c1e1900 */
[----:B0-----:R-:W2:Y:S01]  /*0740*/  LDG.E R9, desc[UR8][R4.64+0x14] ;  /* 0x0000140804097981 */ /* 0x001ea2000c1e1900 */
[----:B----4-:R-:W-:-:S05]  /*0750*/  FADD R11, R8, R11 ;  /* 0x0000000b080b7221 */ /* 0x010fca0000000000 */
[----:B------:R0:W-:Y:S04]  /*0760*/  STG.E desc[UR8][R4.64+0x8], R11 ;  /* 0x0000080b04007986 */ /* 0x0001e8000c101908 */
[----:B------:R-:W5:Y:S04]  /*0770*/  LDG.E R8, desc[UR8][R2.64+0xc] ;  /* 0x00000c0802087981 */ /* 0x000f68000c1e1900 */
[----:B0-----:R-:W3:Y:S01]  /*0780*/  LDG.E R11, desc[UR8][R4.64+0x18] ;  /* 0x00001808040b7981 */ /* 0x001ee2000c1e1900 */
[----:B-----5:R-:W-:-:S03]  /*0790*/  FADD R13, R8, R13 ;  /* 0x0000000d080d7221 */ /* 0x020fc60000000000 */
[----:B------:R-:W4:Y:S04]  /*07a0*/  LDG.E R8, desc[UR8][R4.64+0x10] ;  /* 0x0000100804087981 */ /* 0x000f28000c1e1900 */
[----:B------:R0:W-:Y:S04]  /*07b0*/  STG.E desc[UR8][R4.64+0xc], R13 ;  /* 0x00000c0d04007986 */ /* 0x0001e8000c101908 */
[----:B------:R-:W4:Y:S04]  /*07c0*/  LDG.E R7, desc[UR8][R2.64+0x10] ;  /* 0x0000100802077981 */ /* 0x000f28000c1e1900 */
[----:B0-----:R-:W5:Y:S01]  /*07d0*/  LDG.E R13, desc[UR8][R4.64+0x1c] ;  /* 0x00001c08040d7981 */ /* 0x001f62000c1e1900 */
[----:B----4-:R-:W-:-:S05]  /*07e0*/  FADD R7, R7, R8 ;  /* 0x0000000807077221 */ /* 0x010fca0000000000 */
[----:B------:R0:W-:Y:S04]  /*07f0*/  STG.E desc[UR8][R4.64+0x10], R7 ;  /* 0x0000100704007986 */ /* 0x0001e8000c101908 */
[----:B------:R-:W2:Y:S02]  /*0800*/  LDG.E R8, desc[UR8][R2.64+0x14] ;  /* 0x0000140802087981 */ /* 0x000ea4000c1e1900 */
[----:B--2---:R-:W-:-:S05]  /*0810*/  FADD R9, R8, R9 ;  /* 0x0000000908097221 */ /* 0x004fca0000000000 */
[----:B------:R0:W-:Y:S04]  /*0820*/  STG.E desc[UR8][R4.64+0x14], R9 ;  /* 0x0000140904007986 */ /* 0x0001e8000c101908 */
[----:B------:R-:W3:Y:S02]  /*0830*/  LDG.E R8, desc[UR8][R2.64+0x18] ;  /* 0x0000180802087981 */ /* 0x000ee4000c1e1900 */
[----:B---3--:R-:W-:-:S05]  /*0840*/  FADD R11, R8, R11 ;  /* 0x0000000b080b7221 */ /* 0x008fca0000000000 */
[----:B------:R0:W-:Y:S04]  /*0850*/  STG.E desc[UR8][R4.64+0x18], R11 ;  /* 0x0000180b04007986 */ /* 0x0001e8000c101908 */
[----:B------:R-:W5:Y:S01]  /*0860*/  LDG.E R8, desc[UR8][R2.64+0x1c] ;  /* 0x00001c0802087981 */ /* 0x000f62000c1e1900 */
[----:B------:R-:W-:Y:S01]  /*0870*/  IADD3 R0, PT, PT, R0, 0x8, RZ ;  /* 0x0000000800007810 */ /* 0x000fe20007ffe0ff */
[----:B-----5:R-:W-:-:S05]  /*0880*/  FADD R13, R8, R13 ;  /* 0x0000000d080d7221 */ /* 0x020fca0000000000 */
[----:B------:R0:W-:Y:S02]  /*0890*/  STG.E desc[UR8][R4.64+0x1c], R13 ;  /* 0x00001c0d04007986 */ /* 0x0001e4000c101908 */
.L_x_74:
[----:B------:R-:W-:Y:S05]  /*08a0*/  @!P1 EXIT ;  /* 0x000000000000994d */ /* 0x000fea0003800000 */
[----:B------:R-:W-:Y:S02]  /*08b0*/  ISETP.GE.U32.AND P0, PT, R12, 0x4, PT ;  /* 0x000000040c00780c */ /* 0x000fe40003f06070 */
[----:B------:R-:W-:-:S04]  /*08c0*/  LOP3.LUT R6, R6, 0x3, RZ, 0xc0, !PT ;  /* 0x0000000306067812 */ /* 0x000fc800078ec0ff */
[----:B------:R-:W-:-:S07]  /*08d0*/  ISETP.NE.AND P1, PT, R6, RZ, PT ;  /* 0x000000ff0600720c */ /* 0x000fce0003f25270 */
[----:B------:R-:W-:Y:S06]  /*08e0*/  @!P0 BRA `(.L_x_75) ;  /* 0x0000000000548947 */ /* 0x000fec0003800000 */
[----:B01----:R-:W0:Y:S08]  /*08f0*/  LDC.64 R4, c[0x0][0x388] ;  /* 0x0000e200ff047b82 */ /* 0x003e300000000a00 */
[----:B------:R-:W1:Y:S01]  /*0900*/  LDC.64 R2, c[0x0][0x390] ;  /* 0x0000e400ff027b82 */ /* 0x000e620000000a00 */
        /* <DEDUP_REMOVED lines=8> */
[----:B------:R2:W-:Y:S04]  /*0990*/  STG.E desc[UR8][R2.64], R7 ;  /* 0x0000000702007986 */ /* 0x0005e8000c101908 */
[----:B------:R-:W3:Y:S02]  /*09a0*/  LDG.E R8, desc[UR8][R4.64+0x4] ;  /* 0x0000040804087981 */ /* 0x000ee4000c1e1900 */
[----:B---3--:R-:W-:-:S05]  /*09b0*/  FADD R9, R8, R9 ;  /* 0x0000000908097221 */ /* 0x008fca0000000000 */
[----:B------:R2:W-:Y:S04]  /*09c0*/  STG.E desc[UR8][R2.64+0x4], R9 ;  /* 0x0000040902007986 */ /* 0x0005e8000c101908 */
[----:B------:R-:W4:Y:S02]  /*09d0*/  LDG.E R8, desc[UR8][R4.64+0x8] ;  /* 0x0000080804087981 */ /* 0x000f24000c1e1900 */
[----:B----4-:R-:W-:-:S05]  /*09e0*/  FADD R11, R8, R11 ;  /* 0x0000000b080b7221 */ /* 0x010fca0000000000 */
[----:B------:R2:W-:Y:S04]  /*09f0*/  STG.E desc[UR8][R2.64+0x8], R11 ;  /* 0x0000080b02007986 */ /* 0x0005e8000c101908 */
[----:B------:R-:W5:Y:S01]  /*0a00*/  LDG.E R8, desc[UR8][R4.64+0xc] ;  /* 0x00000c0804087981 */ /* 0x000f62000c1e1900 */
[----:B------:R-:W-:Y:S01]  /*0a10*/  IADD3 R0, PT, PT, R0, 0x4, RZ ;  /* 0x0000000400007810 */ /* 0x000fe20007ffe0ff */
[----:B-----5:R-:W-:-:S05]  /*0a20*/  FADD R13, R8, R13 ;  /* 0x0000000d080d7221 */ /* 0x020fca0000000000 */
[----:B------:R2:W-:Y:S02]  /*0a30*/  STG.E desc[UR8][R2.64+0xc], R13 ;  /* 0x00000c0d02007986 */ /* 0x0005e4000c101908 */
.L_x_75:
[----:B------:R-:W-:Y:S05]  /*0a40*/  @!P1 EXIT ;  /* 0x000000000000994d */ /* 0x000fea0003800000 */
[----:B--2---:R-:W2:Y:S01]  /*0a50*/  LDC.64 R2, c[0x0][0x390] ;  /* 0x0000e400ff027b82 */ /* 0x004ea20000000a00 */
[----:B------:R-:W-:-:S07]  /*0a60*/  IMAD.MOV R6, RZ, RZ, -R6 ;  /* 0x000000ffff067224 */ /* 0x000fce00078e0a06 */
[----:B01----:R-:W0:Y:S01]  /*0a70*/  LDC.64 R4, c[0x0][0x388] ;  /* 0x0000e200ff047b82 */ /* 0x003e220000000a00 */
[----:B--2---:R-:W-:-:S05]  /*0a80*/  IMAD.WIDE.U32 R2, R0, 0x4, R2 ;  /* 0x0000000400027825 */ /* 0x004fca00078e0002 */
[----:B------:R-:W-:Y:S01]  /*0a90*/  MOV R9, R3 ;  /* 0x0000000300097202 */ /* 0x000fe20000000f00 */
[----:B0-----:R-:W-:Y:S01]  /*0aa0*/  IMAD.WIDE.U32 R4, R0, 0x4, R4 ;  /* 0x0000000400047825 */ /* 0x001fe200078e0004 */
[----:B------:R-:W-:-:S07]  /*0ab0*/  MOV R0, R2 ;  /* 0x0000000200007202 */ /* 0x000fce0000000f00 */
.L_x_76:
[----:B0-----:R-:W-:Y:S02]  /*0ac0*/  MOV R2, R0 ;  /* 0x0000000000027202 */ /* 0x001fe40000000f00 */
[----:B------:R-:W-:Y:S01]  /*0ad0*/  MOV R3, R9 ;  /* 0x0000000900037202 */ /* 0x000fe20000000f00 */
[----:B------:R0:W2:Y:S04]  /*0ae0*/  LDG.E R0, desc[UR8][R4.64] ;  /* 0x0000000804007981 */ /* 0x0000a8000c1e1900 */
[----:B------:R-:W2:Y:S01]  /*0af0*/  LDG.E R7, desc[UR8][R2.64] ;  /* 0x0000000802077981 */ /* 0x000ea2000c1e1900 */
[----:B------:R-:W-:-:S04]  /*0b00*/  IADD3 R6, PT, PT, R6, 0x1, RZ ;  /* 0x0000000106067810 */ /* 0x000fc80007ffe0ff */
[----:B------:R-:W-:Y:S02]  /*0b10*/  ISETP.NE.AND P0, PT, R6, RZ, PT ;  /* 0x000000ff0600720c */ /* 0x000fe40003f05270 */
[----:B0-----:R-:W-:-:S04]  /*0b20*/  IADD3 R4, P2, PT, R4, 0x4, RZ ;  /* 0x0000000404047810 */ /* 0x001fc80007f5e0ff */
[----:B------:R-:W-:Y:S01]  /*0b30*/  IADD3.X R5, PT, PT, RZ, R5, RZ, P2, !PT ;  /* 0x00000005ff057210 */ /* 0x000fe200017fe4ff */
[----:B--2---:R-:W-:Y:S01]  /*0b40*/  FADD R7, R0, R7 ;  /* 0x0000000700077221 */ /* 0x004fe20000000000 */
[----:B------:R-:W-:-:S04]  /*0b50*/  IADD3 R0, P1, PT, R2, 0x4, RZ ;  /* 0x0000000402007810 */ /* 0x000fc80007f3e0ff */
[----:B------:R0:W-:Y:S01]  /*0b60*/  STG.E desc[UR8][R2.64], R7 ;  /* 0x0000000702007986 */ /* 0x0001e2000c101908 */
[----:B------:R-:W-:Y:S01]  /*0b70*/  IADD3.X R9, PT, PT, RZ, R3, RZ, P1, !PT ;  /* 0x00000003ff097210 */ /* 0x000fe20000ffe4ff */
[----:B------:R-:W-:Y:S07]  /*0b80*/  @P0 BRA `(.L_x_76) ;  /* 0xfffffffc00cc0947 */ /* 0x000fee000383ffff */
[----:B------:R-:W-:Y:S05]  /*0b90*/  EXIT ;  /* 0x000000000000794d */ /* 0x000fea0003800000 */
.L_x_77:
        /* <DEDUP_REMOVED lines=14> */
.L_x_86:


//--------------------- .nv.global.init           --------------------------
	.section	.nv.global.init,"aw",@progbits
.nv.global.init:
	.type		$str,@object
	.size		$str,($str$2 - $str)
$str:
        /*0000*/ 	.byte	0x25, 0x64, 0x20, 0x00
	.type		$str$2,@object
	.size		$str$2,($str$1 - $str$2)
$str$2:
        /*0004*/ 	.byte	0x64, 0x5f, 0x63, 0x6f, 0x75, 0x6e, 0x74, 0x20, 0x62, 0x65, 0x66, 0x6f, 0x72, 0x65, 0x20, 0x61
        /*0014*/ 	.byte	0x74, 0x6f, 0x6d, 0x69, 0x63, 0x20, 0x69, 0x6e, 0x63, 0x72, 0x65, 0x6d, 0x65, 0x6e, 0x74, 0x3a
        /*0024*/ 	.byte	0x20, 0x6d, 0x79, 0x5f, 0x64, 0x5f, 0x63, 0x6f, 0x75, 0x6e, 0x74, 0x3a, 0x20, 0x25, 0x64, 0x2c
        /*0034*/ 	.byte	0x20, 0x6e, 0x6f, 0x77, 0x3a, 0x20, 0x25, 0x64, 0x20, 0x0a, 0x00
	.type		$str$1,@object
	.size		$str$1,(.L_1 - $str$1)
$str$1:
        /*003f*/ 	.byte	0x74, 0x68, 0x72, 0x65, 0x61, 0x64, 0x5f, 0x69, 0x64, 0x20, 0x28, 0x25, 0x64, 0x2c, 0x25, 0x64
        /*004f*/ 	.byte	0x29, 0x20, 0x62, 0x6c, 0x6f, 0x63, 0x6b, 0x5f, 0x69, 0x64, 0x20, 0x28, 0x25, 0x64, 0x2c, 0x25
        /*005f*/ 	.byte	0x64, 0x29, 0x20, 0x63, 0x6f, 0x6f, 0x72, 0x64, 0x69, 0x6e, 0x61, 0x74, 0x65, 0x20, 0x28, 0x25
        /*006f*/ 	.byte	0x64, 0x2c, 0x20, 0x25, 0x64, 0x29, 0x2c, 0x20, 0x67, 0x6c, 0x6f, 0x62, 0x61, 0x6c, 0x20, 0x69
        /*007f*/ 	.byte	0x6e, 0x64, 0x65, 0x78, 0x20, 0x25, 0x32, 0x64, 0x20, 0x0a, 0x00
.L_1:


//--------------------- .nv.shared.reserved.0     --------------------------
	.section	.nv.shared.reserved.0,"aw",@nobits
	.weak		__nv_reservedSMEM_offset_0_alias
	.size		__nv_reservedSMEM_offset_0_alias, 0, 64
	.other		__nv_reservedSMEM_offset_0_alias,@"STO_CUDA_RESERVED_SHARED STV_DEFAULT"
__nv_reservedSMEM_offset_0_alias:
	.zero		0
	.zero		64


//--------------------- .nv.constant0._Z16selectCandidatesPfS_fiPi --------------------------
	.section	.nv.constant0._Z16selectCandidatesPfS_fiPi,"a",@progbits
	.sectionflags	@""
	.align	4
.nv.constant0._Z16selectCandidatesPfS_fiPi:
	.zero		928


//--------------------- .nv.constant0._Z12matrixKernelPfS_iii --------------------------
	.section	.nv.constant0._Z12matrixKernelPfS_iii,"a",@progbits
	.sectionflags	@""
	.align	4
.nv.constant0._Z12matrixKernelPfS_iii:
	.zero		924


//--------------------- .nv.constant0._Z9thresholdiPfS_ --------------------------
	.section	.nv.constant0._Z9thresholdiPfS_,"a",@progbits
	.sectionflags	@""
	.align	4
.nv.constant0._Z9thresholdiPfS_:
	.zero		920


//--------------------- .nv.constant0._Z16printThreadIndexv --------------------------
	.section	.nv.constant0._Z16printThreadIndexv,"a",@progbits
	.sectionflags	@""
	.align	4
.nv.constant0._Z16printThreadIndexv:
	.zero		896


//--------------------- .nv.constant0._Z10testKernelPiS_ --------------------------
	.section	.nv.constant0._Z10testKernelPiS_,"a",@progbits
	.sectionflags	@""
	.align	4
.nv.constant0._Z10testKernelPiS_:
	.zero		912


//--------------------- .nv.constant0._Z7sigmoidiPfS_ --------------------------
	.section	.nv.constant0._Z7sigmoidiPfS_,"a",@progbits
	.sectionflags	@""
	.align	4
.nv.constant0._Z7sigmoidiPfS_:
	.zero		920


//--------------------- .nv.constant0._Z3addiPfS_ --------------------------
	.section	.nv.constant0._Z3addiPfS_,"a",@progbits
	.sectionflags	@""
	.align	4
.nv.constant0._Z3addiPfS_:
	.zero		920


//--------------------- SYMBOLS --------------------------

	.type		.nv.reservedSmem.offset0,@object
	.size		.nv.reservedSmem.offset0,0x4
	.type		vprintf,@function
